	.headerflags	@"EF_CUDA_TEXMODE_UNIFIED EF_CUDA_64BIT_ADDRESS EF_CUDA_SM80 EF_CUDA_VIRTUAL_SM(EF_CUDA_SM80)"
	.elftype	@"ET_EXEC"


//--------------------- .nv.info                  --------------------------
	.section	.nv.info,"",@"SHT_CUDA_INFO"
	.align	4


	//----- nvinfo : EIATTR_REGCOUNT
	.align		4
        /*0000*/ 	.byte	0x04, 0x2f
        /*0002*/ 	.short	(.L_1 - .L_0)
	.align		4
.L_0:
        /*0004*/ 	.word	index@(matmul_kernel)
        /*0008*/ 	.word	0x00000060


	//----- nvinfo : EIATTR_FRAME_SIZE
	.align		4
.L_1:
        /*000c*/ 	.byte	0x04, 0x11
        /*000e*/ 	.short	(.L_3 - .L_2)
	.align		4
.L_2:
        /*0010*/ 	.word	index@(matmul_kernel)
        /*0014*/ 	.word	0x00000000


	//----- nvinfo : EIATTR_MIN_STACK_SIZE
	.align		4
.L_3:
        /*0018*/ 	.byte	0x04, 0x12
        /*001a*/ 	.short	(.L_5 - .L_4)
	.align		4
.L_4:
        /*001c*/ 	.word	index@(matmul_kernel)
        /*0020*/ 	.word	0x00000000
.L_5:


//--------------------- .nv.info.matmul_kernel    --------------------------
	.section	.nv.info.matmul_kernel,"",@"SHT_CUDA_INFO"
	.sectionflags	@""
	.align	4


	//----- nvinfo : EIATTR_CUDA_API_VERSION
	.align		4
        /*0000*/ 	.byte	0x04, 0x37
        /*0002*/ 	.short	(.L_7 - .L_6)
.L_6:
        /*0004*/ 	.word	0x00000080


	//----- nvinfo : EIATTR_SW2861232_WAR
	.align		4
.L_7:
        /*0008*/ 	.byte	0x01, 0x35
	.zero		2


	//----- nvinfo : EIATTR_PARAM_CBANK
	.align		4
        /*000c*/ 	.byte	0x04, 0x0a
        /*000e*/ 	.short	(.L_9 - .L_8)
	.align		4
.L_8:
        /*0010*/ 	.word	index@(.nv.constant0.matmul_kernel)
        /*0014*/ 	.short	0x0160
        /*0016*/ 	.short	0x0038


	//----- nvinfo : EIATTR_CBANK_PARAM_SIZE
	.align		4
.L_9:
        /*0018*/ 	.byte	0x03, 0x19
        /*001a*/ 	.short	0x0038


	//----- nvinfo : EIATTR_KPARAM_INFO
	.align		4
        /*001c*/ 	.byte	0x04, 0x17
        /*001e*/ 	.short	(.L_11 - .L_10)
.L_10:
        /*0020*/ 	.word	0x00000000
        /*0024*/ 	.short	0x0008
        /*0026*/ 	.short	0x0030
        /*0028*/ 	.byte	0x00, 0xf4, 0x21, 0x00


	//----- nvinfo : EIATTR_KPARAM_INFO
	.align		4
.L_11:
        /*002c*/ 	.byte	0x04, 0x17
        /*002e*/ 	.short	(.L_13 - .L_12)
.L_12:
        /*0030*/ 	.word	0x00000000
        /*0034*/ 	.short	0x0007
        /*0036*/ 	.short	0x0028
        /*0038*/ 	.byte	0x00, 0xf0, 0x11, 0x00


	//----- nvinfo : EIATTR_KPARAM_INFO
	.align		4
.L_13:
        /*003c*/ 	.byte	0x04, 0x17
        /*003e*/ 	.short	(.L_15 - .L_14)
.L_14:
        /*0040*/ 	.word	0x00000000
        /*0044*/ 	.short	0x0006
        /*0046*/ 	.short	0x0024
        /*0048*/ 	.byte	0x00, 0xf0, 0x11, 0x00


	//----- nvinfo : EIATTR_KPARAM_INFO
	.align		4
.L_15:
        /*004c*/ 	.byte	0x04, 0x17
        /*004e*/ 	.short	(.L_17 - .L_16)
.L_16:
        /*0050*/ 	.word	0x00000000
        /*0054*/ 	.short	0x0005
        /*0056*/ 	.short	0x0020
        /*0058*/ 	.byte	0x00, 0xf0, 0x11, 0x00


	//----- nvinfo : EIATTR_KPARAM_INFO
	.align		4
.L_17:
        /*005c*/ 	.byte	0x04, 0x17
        /*005e*/ 	.short	(.L_19 - .L_18)
.L_18:
        /*0060*/ 	.word	0x00000000
        /*0064*/ 	.short	0x0004
        /*0066*/ 	.short	0x001c
        /*0068*/ 	.byte	0x00, 0xf0, 0x11, 0x00


	//----- nvinfo : EIATTR_KPARAM_INFO
	.align		4
.L_19:
        /*006c*/ 	.byte	0x04, 0x17
        /*006e*/ 	.short	(.L_21 - .L_20)
.L_20:
        /*0070*/ 	.word	0x00000000
        /*0074*/ 	.short	0x0003
        /*0076*/ 	.short	0x0018
        /*0078*/ 	.byte	0x00, 0xf0, 0x11, 0x00


	//----- nvinfo : EIATTR_KPARAM_INFO
	.align		4
.L_21:
        /*007c*/ 	.byte	0x04, 0x17
        /*007e*/ 	.short	(.L_23 - .L_22)
.L_22:
        /*0080*/ 	.word	0x00000000
        /*0084*/ 	.short	0x0002
        /*0086*/ 	.short	0x0010
        /*0088*/ 	.byte	0x00, 0xf4, 0x21, 0x00


	//----- nvinfo : EIATTR_KPARAM_INFO
	.align		4
.L_23:
        /*008c*/ 	.byte	0x04, 0x17
        /*008e*/ 	.short	(.L_25 - .L_24)
.L_24:
        /*0090*/ 	.word	0x00000000
        /*0094*/ 	.short	0x0001
        /*0096*/ 	.short	0x0008
        /*0098*/ 	.byte	0x00, 0xf4, 0x21, 0x00


	//----- nvinfo : EIATTR_KPARAM_INFO
	.align		4
.L_25:
        /*009c*/ 	.byte	0x04, 0x17
        /*009e*/ 	.short	(.L_27 - .L_26)
.L_26:
        /*00a0*/ 	.word	0x00000000
        /*00a4*/ 	.short	0x0000
        /*00a6*/ 	.short	0x0000
        /*00a8*/ 	.byte	0x00, 0xf4, 0x21, 0x00


	//----- nvinfo : EIATTR_MAXREG_COUNT
	.align		4
.L_27:
        /*00ac*/ 	.byte	0x03, 0x1b
        /*00ae*/ 	.short	0x00ff


	//----- nvinfo : EIATTR_EXIT_INSTR_OFFSETS
	.align		4
        /*00b0*/ 	.byte	0x04, 0x1c
        /*00b2*/ 	.short	(.L_29 - .L_28)


	//   ....[0]....
.L_28:
        /*00b4*/ 	.word	0x00001db0


	//   ....[1]....
        /*00b8*/ 	.word	0x00001e10


	//----- nvinfo : EIATTR_REQNTID
	.align		4
.L_29:
        /*00bc*/ 	.byte	0x04, 0x10
        /*00be*/ 	.short	(.L_31 - .L_30)
.L_30:
        /*00c0*/ 	.word	0x00000040
        /*00c4*/ 	.word	0x00000001
        /*00c8*/ 	.word	0x00000001
.L_31:


//--------------------- .nv.callgraph             --------------------------
	.section	.nv.callgraph,"",@"SHT_CUDA_CALLGRAPH"
	.align	4
	.sectionentsize	8
	.align		4
        /*0000*/ 	.word	0x00000000
	.align		4
        /*0004*/ 	.word	0xffffffff
	.align		4
        /*0008*/ 	.word	0x00000000
	.align		4
        /*000c*/ 	.word	0xfffffffe
	.align		4
        /*0010*/ 	.word	0x00000000
	.align		4
        /*0014*/ 	.word	0xfffffffd
	.align		4
        /*0018*/ 	.word	0x00000000
	.align		4
        /*001c*/ 	.word	0xfffffffc


//--------------------- .nv.rel.action            --------------------------
	.section	.nv.rel.action,"",@"SHT_CUDA_RELOCINFO"
	.align	8
	.sectionentsize	8
        /*0000*/ 	.byte	0x73, 0x00, 0x00, 0x00, 0x00, 0x00, 0x00, 0x00, 0x00, 0x00, 0x00, 0x11, 0x25, 0x00, 0x05, 0x36


//--------------------- .nv.constant0.matmul_kernel --------------------------
	.section	.nv.constant0.matmul_kernel,"a",@progbits
	.sectionflags	@""
	.align	4
.nv.constant0.matmul_kernel:
	.zero		408


//--------------------- .text.matmul_kernel       --------------------------
	.section	.text.matmul_kernel,"ax",@progbits
	.sectionflags	@"SHF_BARRIERS=1"
	.sectioninfo	@"SHI_REGISTERS=96"
	.align	128
        .global         matmul_kernel
        .type           matmul_kernel,@function
        .size           matmul_kernel,(.L_x_4 - matmul_kernel)
        .other          matmul_kernel,@"STO_CUDA_ENTRY STV_DEFAULT"
matmul_kernel:
.text.matmul_kernel:
[----:B------:R-:W-:Y:S02]  /*0000*/  IMAD.MOV.U32 R1, RZ, RZ, c[0x0][0x28] ;  /* 0x00000a00ff017624 */ /* 0x000fe400078e00ff */
[----:B------:R-:W-:Y:S01]  /*0010*/  IMAD.MOV.U32 R14, RZ, RZ, 0x1f ;  /* 0x0000001fff0e7424 */ /* 0x000fe200078e00ff */
[----:B------:R-:W1:Y:S01]  /*0020*/  S2R R7, SR_CTAID.X ;  /* 0x0000000000077919 */ /* 0x000e620000002500 */
[----:B------:R-:W-:Y:S01]  /*0030*/  IMAD.MOV.U32 R64, RZ, RZ, -0x8 ;  /* 0xfffffff8ff407424 */ /* 0x000fe200078e00ff */
[----:B------:R-:W-:Y:S01]  /*0040*/  IABS R11, c[0x0][0x178] ;  /* 0x00005e00000b7a13 */ /* 0x000fe20000000000 */
[----:B------:R-:W-:Y:S01]  /*0050*/  ULDC UR6, c[0x0][0x17c] ;  /* 0x00005f0000067ab9 */ /* 0x000fe20000000800 */
[C---:B------:R-:W-:Y:S01]  /*0060*/  IADD3 R0, R14.reuse, c[0x0][0x178], RZ ;  /* 0x00005e000e007a10 */ /* 0x040fe20007ffe0ff */
[----:B------:R-:W2:Y:S01]  /*0070*/  S2R R69, SR_TID.X ;  /* 0x0000000000457919 */ /* 0x000ea20000002100 */
[----:B------:R-:W-:Y:S01]  /*0080*/  IADD3 R14, R14, c[0x0][0x17c], RZ ;  /* 0x00005f000e0e7a10 */ /* 0x000fe20007ffe0ff */
[----:B------:R-:W-:Y:S01]  /*0090*/  UIADD3 UR4, UR6, -0x20, URZ ;  /* 0xffffffe006047890 */ /* 0x000fe2000fffe03f */
[----:B------:R-:W-:Y:S01]  /*00a0*/  SHF.R.S32.HI R3, RZ, 0x1f, R0 ;  /* 0x0000001fff037819 */ /* 0x000fe20000011400 */
[----:B------:R-:W-:Y:S01]  /*00b0*/  IMAD.MOV.U32 R66, RZ, RZ, 0x2 ;  /* 0x00000002ff427424 */ /* 0x000fe200078e00ff */
[----:B------:R-:W-:Y:S01]  /*00c0*/  ULDC.64 UR12, c[0x0][0x118] ;  /* 0x00004600000c7ab9 */ /* 0x000fe20000000a00 */
[----:B------:R-:W-:Y:S01]  /*00d0*/  ISETP.GT.AND P4, PT, R14, 0x3f, PT ;  /* 0x0000003f0e00780c */ /* 0x000fe20003f84270 */
[----:B------:R-:W-:Y:S01]  /*00e0*/  UIADD3 UR7, UR6, -0x40, URZ ;  /* 0xffffffc006077890 */ /* 0x000fe2000fffe03f */
[----:B------:R-:W-:Y:S01]  /*00f0*/  LEA.HI R3, R3, R0, RZ, 0x5 ;  /* 0x0000000003037211 */ /* 0x000fe200078f28ff */
[----:B------:R-:W-:-:S02]  /*0100*/  ULDC UR5, c[0x0][0x184] ;  /* 0x0000610000057ab9 */ /* 0x000fc40000000800 */
[----:B------:R-:W-:Y:S01]  /*0110*/  USHF.L.U32 UR5, UR5, 0x5, URZ ;  /* 0x0000000505057899 */ /* 0x000fe2000800063f */
[----:B------:R-:W-:-:S05]  /*0120*/  SHF.R.S32.HI R3, RZ, 0x5, R3 ;  /* 0x00000005ff037819 */ /* 0x000fca0000011403 */
[----:B------:R-:W-:Y:S01]  /*0130*/  IMAD.SHL.U32 R0, R3, 0x8, RZ ;  /* 0x0000000803007824 */ /* 0x000fe200078e00ff */
[----:B-1----:R-:W-:Y:S01]  /*0140*/  IABS R8, R7 ;  /* 0x0000000700087213 */ /* 0x002fe20000000000 */
[----:B------:R-:W-:-:S03]  /*0150*/  IMAD.U32 R13, RZ, RZ, UR5 ;  /* 0x00000005ff0d7e24 */ /* 0x000fc6000f8e00ff */
[-C--:B------:R-:W-:Y:S01]  /*0160*/  IABS R5, R0.reuse ;  /* 0x0000000000057213 */ /* 0x080fe20000000000 */
[----:B------:R-:W-:Y:S01]  /*0170*/  IMAD.U32 R15, RZ, RZ, UR5 ;  /* 0x00000005ff0f7e24 */ /* 0x000fe2000f8e00ff */
[----:B------:R-:W-:Y:S01]  /*0180*/  IABS R10, R0 ;  /* 0x00000000000a7213 */ /* 0x000fe20000000000 */
[C---:B--2---:R-:W-:Y:S01]  /*0190*/  IMAD.SHL.U32 R88, R69.reuse, 0x8, RZ ;  /* 0x0000000845587824 */ /* 0x044fe200078e00ff */
[----:B------:R-:W1:Y:S01]  /*01a0*/  I2F.RP R4, R5 ;  /* 0x0000000500047306 */ /* 0x000e620000209400 */
[----:B------:R-:W-:Y:S02]  /*01b0*/  SHF.R.U32.HI R83, RZ, 0x2, R69 ;  /* 0x00000002ff537819 */ /* 0x000fe40000011645 */
[----:B------:R-:W-:Y:S02]  /*01c0*/  LOP3.LUT R86, R69, 0x4, RZ, 0xc0, !PT ;  /* 0x0000000445567812 */ /* 0x000fe400078ec0ff */
[----:B------:R-:W-:Y:S02]  /*01d0*/  LOP3.LUT R87, R88, 0x18, RZ, 0xc0, !PT ;  /* 0x0000001858577812 */ /* 0x000fe400078ec0ff */
[----:B------:R-:W-:-:S02]  /*01e0*/  SGXT.U32 R83, R83, 0x4 ;  /* 0x000000045353781a */ /* 0x000fc40000000000 */
[----:B------:R-:W-:Y:S02]  /*01f0*/  ISETP.GE.AND P6, PT, R87, UR4, PT ;  /* 0x0000000457007c0c */ /* 0x000fe4000bfc6270 */
[C---:B------:R-:W-:Y:S02]  /*0200*/  ISETP.GE.AND P3, PT, R83.reuse, c[0x0][0x17c], PT ;  /* 0x00005f0053007a0c */ /* 0x040fe40003f66270 */
[----:B------:R-:W-:Y:S02]  /*0210*/  LOP3.LUT R82, R83, 0x10, RZ, 0xfc, !PT ;  /* 0x0000001053527812 */ /* 0x000fe400078efcff */
[C---:B------:R-:W-:Y:S01]  /*0220*/  LOP3.LUT R85, R69.reuse, 0x8, RZ, 0xc0, !PT ;  /* 0x0000000845557812 */ /* 0x040fe200078ec0ff */
[----:B-1----:R-:W1:Y:S01]  /*0230*/  MUFU.RCP R4, R4 ;  /* 0x0000000400047308 */ /* 0x002e620000001000 */
[C---:B------:R-:W-:Y:S02]  /*0240*/  LOP3.LUT R84, R69.reuse, 0x10, RZ, 0xc0, !PT ;  /* 0x0000001045547812 */ /* 0x040fe400078ec0ff */
[----:B------:R-:W-:-:S02]  /*0250*/  LOP3.LUT R70, R69, 0x20, RZ, 0xc0, !PT ;  /* 0x0000002045467812 */ /* 0x000fc400078ec0ff */
[----:B-1----:R-:W-:Y:S01]  /*0260*/  IADD3 R2, R4, 0xffffffe, RZ ;  /* 0x0ffffffe04027810 */ /* 0x002fe20007ffe0ff */
[----:B------:R-:W-:-:S03]  /*0270*/  IMAD.MOV R4, RZ, RZ, -R10 ;  /* 0x000000ffff047224 */ /* 0x000fc600078e0a0a */
[----:B------:R1:W2:Y:S02]  /*0280*/  F2I.FTZ.U32.TRUNC.NTZ R3, R2 ;  /* 0x0000000200037305 */ /* 0x0002a4000021f000 */
[----:B-1----:R-:W-:Y:S02]  /*0290*/  IMAD.MOV.U32 R2, RZ, RZ, RZ ;  /* 0x000000ffff027224 */ /* 0x002fe400078e00ff */
[----:B--2---:R-:W-:-:S04]  /*02a0*/  IMAD.MOV R6, RZ, RZ, -R3 ;  /* 0x000000ffff067224 */ /* 0x004fc800078e0a03 */
[----:B------:R-:W-:Y:S02]  /*02b0*/  IMAD R9, R6, R5, RZ ;  /* 0x0000000506097224 */ /* 0x000fe400078e02ff */
[----:B------:R-:W-:Y:S02]  /*02c0*/  IMAD.MOV.U32 R6, RZ, RZ, R8 ;  /* 0x000000ffff067224 */ /* 0x000fe400078e0008 */
[----:B------:R-:W-:-:S06]  /*02d0*/  IMAD.HI.U32 R3, R3, R9, R2 ;  /* 0x0000000903037227 */ /* 0x000fcc00078e0002 */
[----:B------:R-:W-:-:S04]  /*02e0*/  IMAD.HI.U32 R65, R3, R6, RZ ;  /* 0x0000000603417227 */ /* 0x000fc800078e00ff */
[----:B------:R-:W-:-:S05]  /*02f0*/  IMAD R2, R65, R4, R6 ;  /* 0x0000000441027224 */ /* 0x000fca00078e0206 */
[----:B------:R-:W-:-:S13]  /*0300*/  ISETP.GT.U32.AND P1, PT, R5, R2, PT ;  /* 0x000000020500720c */ /* 0x000fda0003f24070 */
[----:B------:R-:W-:Y:S01]  /*0310*/  @!P1 IMAD.IADD R2, R2, 0x1, -R5 ;  /* 0x0000000102029824 */ /* 0x000fe200078e0a05 */
[----:B------:R-:W-:Y:S02]  /*0320*/  @!P1 IADD3 R65, R65, 0x1, RZ ;  /* 0x0000000141419810 */ /* 0x000fe40007ffe0ff */
[----:B------:R-:W-:Y:S02]  /*0330*/  ISETP.NE.AND P1, PT, R0, RZ, PT ;  /* 0x000000ff0000720c */ /* 0x000fe40003f25270 */
[----:B------:R-:W-:Y:S02]  /*0340*/  ISETP.GE.U32.AND P0, PT, R2, R5, PT ;  /* 0x000000050200720c */ /* 0x000fe40003f06070 */
[----:B------:R-:W-:-:S04]  /*0350*/  LOP3.LUT R2, R7, R0, RZ, 0x3c, !PT ;  /* 0x0000000007027212 */ /* 0x000fc800078e3cff */
[----:B------:R-:W-:-:S07]  /*0360*/  ISETP.GE.AND P2, PT, R2, RZ, PT ;  /* 0x000000ff0200720c */ /* 0x000fce0003f46270 */
[----:B------:R-:W-:-:S06]  /*0370*/  @P0 IADD3 R65, R65, 0x1, RZ ;  /* 0x0000000141410810 */ /* 0x000fcc0007ffe0ff */
[----:B------:R-:W-:Y:S01]  /*0380*/  @!P2 IMAD.MOV R65, RZ, RZ, -R65 ;  /* 0x000000ffff41a224 */ /* 0x000fe200078e0a41 */
[----:B------:R-:W-:-:S05]  /*0390*/  @!P1 LOP3.LUT R65, RZ, R0, RZ, 0x33, !PT ;  /* 0x00000000ff419212 */ /* 0x000fca00078e33ff */
[----:B------:R-:W-:Y:S02]  /*03a0*/  IMAD R64, R65, R64, 0x1 ;  /* 0x0000000141407424 */ /* 0x000fe400078e0240 */
[----:B------:R-:W-:-:S03]  /*03b0*/  IMAD.MOV R3, RZ, RZ, -R65 ;  /* 0x000000ffff037224 */ /* 0x000fc600078e0a41 */
[----:B------:R-:W-:Y:S01]  /*03c0*/  IMNMX R64, R64, 0x8, PT ;  /* 0x0000000840407817 */ /* 0x000fe20003800200 */
[----:B------:R-:W-:-:S03]  /*03d0*/  IMAD R3, R0, R3, R7 ;  /* 0x0000000300037224 */ /* 0x000fc600078e0207 */
[-C--:B------:R-:W-:Y:S02]  /*03e0*/  IABS R9, R64.reuse ;  /* 0x0000004000097213 */ /* 0x080fe40000000000 */
[----:B------:R-:W-:Y:S02]  /*03f0*/  IABS R0, R64 ;  /* 0x0000004000007213 */ /* 0x000fe40000000000 */
[----:B------:R-:W1:Y:S08]  /*0400*/  I2F.RP R2, R9 ;  /* 0x0000000900027306 */ /* 0x000e700000209400 */
[----:B-1----:R-:W1:Y:S02]  /*0410*/  MUFU.RCP R2, R2 ;  /* 0x0000000200027308 */ /* 0x002e640000001000 */
[----:B-1----:R-:W-:-:S02]  /*0420*/  IADD3 R4, R2, 0xffffffe, RZ ;  /* 0x0ffffffe02047810 */ /* 0x002fc40007ffe0ff */
[----:B------:R-:W-:-:S04]  /*0430*/  IABS R2, R3 ;  /* 0x0000000300027213 */ /* 0x000fc80000000000 */
[----:B------:R1:W2:Y:S02]  /*0440*/  F2I.FTZ.U32.TRUNC.NTZ R5, R4 ;  /* 0x0000000400057305 */ /* 0x0002a4000021f000 */
[----:B-1----:R-:W-:Y:S02]  /*0450*/  IMAD.MOV.U32 R4, RZ, RZ, RZ ;  /* 0x000000ffff047224 */ /* 0x002fe400078e00ff */
[----:B--2---:R-:W-:-:S04]  /*0460*/  IMAD.MOV R6, RZ, RZ, -R5 ;  /* 0x000000ffff067224 */ /* 0x004fc800078e0a05 */
[----:B------:R-:W-:Y:S02]  /*0470*/  IMAD R7, R6, R9, RZ ;  /* 0x0000000906077224 */ /* 0x000fe400078e02ff */
[----:B------:R-:W1:Y:S02]  /*0480*/  I2F.RP R6, R11 ;  /* 0x0000000b00067306 */ /* 0x000e640000209400 */
[----:B------:R-:W-:-:S04]  /*0490*/  IMAD.HI.U32 R5, R5, R7, R4 ;  /* 0x0000000705057227 */ /* 0x000fc800078e0004 */
[----:B------:R-:W-:Y:S02]  /*04a0*/  IMAD.MOV R7, RZ, RZ, -R0 ;  /* 0x000000ffff077224 */ /* 0x000fe400078e0a00 */
[----:B------:R-:W-:-:S04]  /*04b0*/  IMAD.HI.U32 R0, R5, R2, RZ ;  /* 0x0000000205007227 */ /* 0x000fc800078e00ff */
[----:B------:R-:W-:Y:S01]  /*04c0*/  IMAD R2, R0, R7, R2 ;  /* 0x0000000700027224 */ /* 0x000fe200078e0202 */
[----:B-1----:R-:W1:Y:S04]  /*04d0*/  MUFU.RCP R6, R6 ;  /* 0x0000000600067308 */ /* 0x002e680000001000 */
[----:B------:R-:W-:-:S13]  /*04e0*/  ISETP.GT.U32.AND P1, PT, R9, R2, PT ;  /* 0x000000020900720c */ /* 0x000fda0003f24070 */
[----:B------:R-:W-:Y:S01]  /*04f0*/  @!P1 IMAD.IADD R2, R2, 0x1, -R9 ;  /* 0x0000000102029824 */ /* 0x000fe200078e0a09 */
[----:B------:R-:W-:Y:S02]  /*0500*/  @!P1 IADD3 R0, R0, 0x1, RZ ;  /* 0x0000000100009810 */ /* 0x000fe40007ffe0ff */
[----:B-1----:R-:W-:Y:S02]  /*0510*/  IADD3 R4, R6, 0xffffffe, RZ ;  /* 0x0ffffffe06047810 */ /* 0x002fe40007ffe0ff */
[----:B------:R-:W-:Y:S02]  /*0520*/  ISETP.GE.U32.AND P0, PT, R2, R9, PT ;  /* 0x000000090200720c */ /* 0x000fe40003f06070 */
[----:B------:R-:W-:Y:S01]  /*0530*/  LOP3.LUT R2, R3, R64, RZ, 0x3c, !PT ;  /* 0x0000004003027212 */ /* 0x000fe200078e3cff */
[----:B------:R-:W1:Y:S01]  /*0540*/  F2I.FTZ.U32.TRUNC.NTZ R5, R4 ;  /* 0x0000000400057305 */ /* 0x000e62000021f000 */
[----:B------:R-:W-:Y:S02]  /*0550*/  ISETP.NE.AND P1, PT, R64, RZ, PT ;  /* 0x000000ff4000720c */ /* 0x000fe40003f25270 */
[----:B------:R-:W-:-:S07]  /*0560*/  ISETP.GE.AND P2, PT, R2, RZ, PT ;  /* 0x000000ff0200720c */ /* 0x000fce0003f46270 */
[----:B------:R-:W-:-:S06]  /*0570*/  @P0 IADD3 R0, R0, 0x1, RZ ;  /* 0x0000000100000810 */ /* 0x000fcc0007ffe0ff */
[----:B------:R-:W-:Y:S01]  /*0580*/  @!P2 IMAD.MOV R0, RZ, RZ, -R0 ;  /* 0x000000ffff00a224 */ /* 0x000fe200078e0a00 */
[----:B------:R-:W-:Y:S01]  /*0590*/  @!P1 LOP3.LUT R0, RZ, R64, RZ, 0x33, !PT ;  /* 0x00000040ff009212 */ /* 0x000fe200078e33ff */
[----:B-1----:R-:W-:Y:S01]  /*05a0*/  IMAD.MOV R4, RZ, RZ, -R5 ;  /* 0x000000ffff047224 */ /* 0x002fe200078e0a05 */
[----:B------:R-:W-:-:S03]  /*05b0*/  ISETP.GE.AND P2, PT, R87, c[0x0][0x17c], PT ;  /* 0x00005f0057007a0c */ /* 0x000fc60003f46270 */
[----:B------:R-:W-:Y:S02]  /*05c0*/  IMAD R2, R0, 0x20, R87 ;  /* 0x0000002000027824 */ /* 0x000fe400078e0257 */
[----:B------:R-:W-:Y:S02]  /*05d0*/  IMAD R7, R4, R11, RZ ;  /* 0x0000000b04077224 */ /* 0x000fe400078e02ff */
[----:B------:R-:W-:Y:S01]  /*05e0*/  IMAD.MOV.U32 R4, RZ, RZ, RZ ;  /* 0x000000ffff047224 */ /* 0x000fe200078e00ff */
[----:B------:R-:W-:Y:S02]  /*05f0*/  IABS R6, R2 ;  /* 0x0000000200067213 */ /* 0x000fe40000000000 */
[----:B------:R-:W-:Y:S01]  /*0600*/  ISETP.GE.AND P5, PT, R2, RZ, PT ;  /* 0x000000ff0200720c */ /* 0x000fe20003fa6270 */
[----:B------:R-:W-:Y:S01]  /*0610*/  IMAD.HI.U32 R4, R5, R7, R4 ;  /* 0x0000000705047227 */ /* 0x000fe200078e0004 */
[----:B------:R-:W-:-:S03]  /*0620*/  SEL R7, RZ, 0x10, P6 ;  /* 0x00000010ff077807 */ /* 0x000fc60003000000 */
[----:B------:R-:W-:Y:S01]  /*0630*/  IMAD.MOV.U32 R5, RZ, RZ, R6 ;  /* 0x000000ffff057224 */ /* 0x000fe200078e0006 */
[----:B------:R-:W-:-:S03]  /*0640*/  SEL R7, R7, RZ, P4 ;  /* 0x000000ff07077207 */ /* 0x000fc60002000000 */
[----:B------:R-:W-:-:S04]  /*0650*/  IMAD.HI.U32 R4, R4, R5, RZ ;  /* 0x0000000504047227 */ /* 0x000fc800078e00ff */
[----:B------:R-:W-:-:S04]  /*0660*/  IMAD.MOV R4, RZ, RZ, -R4 ;  /* 0x000000ffff047224 */ /* 0x000fc800078e0a04 */
[----:B------:R-:W-:-:S05]  /*0670*/  IMAD R4, R11, R4, R5 ;  /* 0x000000040b047224 */ /* 0x000fca00078e0205 */
[----:B------:R-:W-:-:S13]  /*0680*/  ISETP.GT.U32.AND P0, PT, R11, R4, PT ;  /* 0x000000040b00720c */ /* 0x000fda0003f04070 */
[----:B------:R-:W-:Y:S01]  /*0690*/  @!P0 IMAD.IADD R4, R4, 0x1, -R11 ;  /* 0x0000000104048824 */ /* 0x000fe200078e0a0b */
[----:B------:R-:W-:-:S04]  /*06a0*/  ISETP.GT.AND P0, PT, R14, 0x1f, PT ;  /* 0x0000001f0e00780c */ /* 0x000fc80003f04270 */
[----:B------:R-:W-:Y:S02]  /*06b0*/  ISETP.GT.U32.AND P1, PT, R11, R4, PT ;  /* 0x000000040b00720c */ /* 0x000fe40003f24070 */
[----:B------:R-:W-:-:S04]  /*06c0*/  SEL R5, RZ, 0x10, !P0 ;  /* 0x00000010ff057807 */ /* 0x000fc80004000000 */
[C---:B------:R-:W-:Y:S02]  /*06d0*/  SEL R8, R5.reuse, RZ, !P3 ;  /* 0x000000ff05087207 */ /* 0x040fe40005800000 */
[----:B------:R-:W-:Y:S02]  /*06e0*/  ISETP.NE.AND P3, PT, RZ, c[0x0][0x178], PT ;  /* 0x00005e00ff007a0c */ /* 0x000fe40003f65270 */
[C---:B------:R-:W-:Y:S02]  /*06f0*/  SEL R6, R5.reuse, RZ, !P2 ;  /* 0x000000ff05067207 */ /* 0x040fe40005000000 */
[----:B------:R-:W-:Y:S01]  /*0700*/  ISETP.NE.U32.AND P6, PT, R8, RZ, PT ;  /* 0x000000ff0800720c */ /* 0x000fe20003fc5070 */
[----:B------:R-:W-:Y:S01]  /*0710*/  @!P1 IMAD.IADD R4, R4, 0x1, -R11 ;  /* 0x0000000104049824 */ /* 0x000fe200078e0a0b */
[----:B------:R-:W-:Y:S01]  /*0720*/  ISETP.NE.U32.AND P2, PT, R6, RZ, PT ;  /* 0x000000ff0600720c */ /* 0x000fe20003f45070 */
[----:B------:R-:W-:Y:S01]  /*0730*/  IMAD.MOV.U32 R8, RZ, RZ, c[0x0][0x184] ;  /* 0x00006100ff087624 */ /* 0x000fe200078e00ff */
[----:B------:R-:W-:Y:S01]  /*0740*/  ISETP.GE.AND P1, PT, R82, c[0x0][0x17c], PT ;  /* 0x00005f0052007a0c */ /* 0x000fe20003f26270 */
[----:B------:R-:W-:Y:S01]  /*0750*/  IMAD.MOV.U32 R6, RZ, RZ, R4 ;  /* 0x000000ffff067224 */ /* 0x000fe200078e0004 */
[----:B------:R-:W-:Y:S01]  /*0760*/  LOP3.LUT R4, R88, 0x18, R69, 0x48, !PT ;  /* 0x0000001858047812 */ /* 0x000fe200078e4845 */
[----:B------:R-:W-:Y:S01]  /*0770*/  IMAD.U32 R11, RZ, RZ, UR5 ;  /* 0x00000005ff0b7e24 */ /* 0x000fe2000f8e00ff */
[----:B------:R-:W-:Y:S01]  /*0780*/  SEL R5, R5, RZ, !P1 ;  /* 0x000000ff05057207 */ /* 0x000fe20004800000 */
[----:B------:R-:W-:Y:S01]  /*0790*/  @!P5 IMAD.MOV R6, RZ, RZ, -R6 ;  /* 0x000000ffff06d224 */ /* 0x000fe200078e0a06 */
[----:B------:R-:W-:Y:S01]  /*07a0*/  @!P3 LOP3.LUT R6, RZ, c[0x0][0x178], RZ, 0x33, !PT ;  /* 0x00005e00ff06ba12 */ /* 0x000fe200078e33ff */
[----:B------:R-:W-:Y:S01]  /*07b0*/  IMAD R81, R83, 0x20, R4 ;  /* 0x0000002053517824 */ /* 0x000fe200078e0204 */
[----:B------:R-:W-:Y:S01]  /*07c0*/  ISETP.NE.U32.AND P1, PT, R5, RZ, PT ;  /* 0x000000ff0500720c */ /* 0x000fe20003f25070 */
[----:B------:R-:W-:Y:S01]  /*07d0*/  IMAD.WIDE.U32 R4, R87, R66, c[0x0][0x160] ;  /* 0x0000580057047625 */ /* 0x000fe200078e0042 */
[----:B------:R-:W-:-:S02]  /*07e0*/  ISETP.GE.AND P3, PT, R83, UR4, PT ;  /* 0x0000000453007c0c */ /* 0x000fc4000bf66270 */
[----:B------:R-:W-:Y:S01]  /*07f0*/  ISETP.NE.U32.AND P5, PT, R7, RZ, PT ;  /* 0x000000ff0700720c */ /* 0x000fe20003fa5070 */
[----:B------:R-:W-:Y:S01]  /*0800*/  IMAD R93, R83, c[0x0][0x184], R6 ;  /* 0x00006100535d7a24 */ /* 0x000fe200078e0206 */
[----:B------:R-:W-:Y:S01]  /*0810*/  SEL R7, RZ, 0x10, P3 ;  /* 0x00000010ff077807 */ /* 0x000fe20001800000 */
[----:B------:R-:W-:Y:S01]  /*0820*/  IMAD.SHL.U32 R81, R81, 0x2, RZ ;  /* 0x0000000251517824 */ /* 0x000fe200078e00ff */
[----:B------:R-:W-:Y:S01]  /*0830*/  ISETP.GE.AND P3, PT, R87, UR7, PT ;  /* 0x0000000757007c0c */ /* 0x000fe2000bf66270 */
[----:B------:R-:W-:Y:S01]  /*0840*/  IMAD R91, R8, 0x10, R93 ;  /* 0x00000010085b7824 */ /* 0x000fe200078e025d */
[----:B------:R-:W-:Y:S01]  /*0850*/  SEL R7, R7, RZ, P4 ;  /* 0x000000ff07077207 */ /* 0x000fe20002000000 */
[-C--:B------:R-:W-:Y:S01]  /*0860*/  IMAD.WIDE R92, R93, R66.reuse, c[0x0][0x168] ;  /* 0x00005a005d5c7625 */ /* 0x080fe200078e0242 */
[----:B------:R1:W-:Y:S01]  /*0870*/  LDGSTS.E.BYPASS.128 [R81], [R4.64], P2 ;  /* 0x0000000004517fae */ /* 0x0003e20009101c4c */
[----:B------:R-:W-:Y:S02]  /*0880*/  SEL R6, RZ, 0x10, P3 ;  /* 0x00000010ff067807 */ /* 0x000fe40001800000 */
[----:B------:R-:W-:Y:S01]  /*0890*/  IMAD.WIDE R90, R91, R66, c[0x0][0x168] ;  /* 0x00005a005b5a7625 */ /* 0x000fe200078e0242 */
[----:B------:R1:W-:Y:S01]  /*08a0*/  LDGSTS.E.BYPASS.128 [R81+0x400], [R4.64], P2 ;  /* 0x0040000004517fae */ /* 0x0003e20009101c4c */
[----:B------:R-:W-:-:S03]  /*08b0*/  ISETP.NE.U32.AND P3, PT, R7, RZ, PT ;  /* 0x000000ff0700720c */ /* 0x000fc60003f65070 */
[----:B------:R1:W-:Y:S04]  /*08c0*/  LDGSTS.E.BYPASS.128 [R81+0x800], [R4.64], P2 ;  /* 0x0080000004517fae */ /* 0x0003e80009101c4c */
[----:B------:R1:W-:Y:S01]  /*08d0*/  LDGSTS.E.BYPASS.128 [R81+0xc00], [R4.64], P2 ;  /* 0x00c0000004517fae */ /* 0x0003e20009101c4c */
[----:B------:R-:W-:-:S03]  /*08e0*/  ISETP.GT.AND P2, PT, R14, 0x5f, PT ;  /* 0x0000005f0e00780c */ /* 0x000fc60003f44270 */
[----:B------:R-:W0:Y:S01]  /*08f0*/  LDGDEPBAR ;  /* 0x00000000000079af */ /* 0x000e220000000000 */
[----:B------:R-:W-:-:S03]  /*0900*/  SEL R6, R6, RZ, P2 ;  /* 0x000000ff06067207 */ /* 0x000fc60001000000 */
[----:B------:R1:W-:Y:S01]  /*0910*/  LDGSTS.E.BYPASS.128 [R81+0x4000], [R92.64], P6 ;  /* 0x040000005c517fae */ /* 0x0003e2000b101c4c */
[----:B------:R-:W-:-:S03]  /*0920*/  ISETP.GE.AND P6, PT, R83, UR7, PT ;  /* 0x0000000753007c0c */ /* 0x000fc6000bfc6270 */
[----:B------:R1:W-:Y:S01]  /*0930*/  LDGSTS.E.BYPASS.128 [R81+0x4400], [R90.64], P1 ;  /* 0x044000005a517fae */ /* 0x0003e20008901c4c */
[----:B------:R-:W-:Y:S02]  /*0940*/  SEL R7, RZ, 0x10, P6 ;  /* 0x00000010ff077807 */ /* 0x000fe40003000000 */
[----:B------:R-:W-:Y:S01]  /*0950*/  ISETP.GE.AND P6, PT, R82, UR4, PT ;  /* 0x0000000452007c0c */ /* 0x000fe2000bfc6270 */
[----:B------:R-:W0:Y:S04]  /*0960*/  LDGDEPBAR ;  /* 0x00000000000079af */ /* 0x000e280000000000 */
[----:B------:R-:W-:Y:S01]  /*0970*/  BAR.SYNC.DEFER_BLOCKING 0x0 ;  /* 0x0000000000007b1d */ /* 0x000fe20000010000 */
[----:B------:R-:W-:Y:S01]  /*0980*/  SEL R8, RZ, 0x10, P6 ;  /* 0x00000010ff087807 */ /* 0x000fe20003000000 */
[----:B------:R-:W-:Y:S01]  /*0990*/  UIADD3 UR4, UR6, -0x60, URZ ;  /* 0xffffffa006047890 */ /* 0x000fe2000fffe03f */
[----:B------:R-:W-:-:S02]  /*09a0*/  ISETP.NE.U32.AND P1, PT, R6, RZ, PT ;  /* 0x000000ff0600720c */ /* 0x000fc40003f25070 */
[----:B------:R-:W-:Y:S01]  /*09b0*/  SEL R9, R7, RZ, P2 ;  /* 0x000000ff07097207 */ /* 0x000fe20001000000 */
[----:B------:R-:W-:Y:S01]  /*09c0*/  IMAD.WIDE R6, R11, 0x2, R92 ;  /* 0x000000020b067825 */ /* 0x000fe200078e025c */
[----:B------:R-:W-:Y:S02]  /*09d0*/  SEL R8, R8, RZ, P4 ;  /* 0x000000ff08087207 */ /* 0x000fe40002000000 */
[----:B------:R-:W-:Y:S02]  /*09e0*/  ISETP.GE.AND P6, PT, R82, UR7, PT ;  /* 0x0000000752007c0c */ /* 0x000fe4000bfc6270 */
[----:B------:R-:W-:Y:S01]  /*09f0*/  ISETP.GE.AND P4, PT, R87, UR4, PT ;  /* 0x0000000457007c0c */ /* 0x000fe2000bf86270 */
[----:B------:R-:W-:Y:S01]  /*0a00*/  @!PT LDS RZ, [RZ] ;  /* 0x00000000fffff984 */ /* 0x000fe20000000800 */
[----:B------:R-:W-:Y:S01]  /*0a10*/  @!PT LDS RZ, [RZ] ;  /* 0x00000000fffff984 */ /* 0x000fe20000000800 */
[----:B------:R-:W-:Y:S01]  /*0a20*/  @!PT LDS RZ, [RZ] ;  /* 0x00000000fffff984 */ /* 0x000fe20000000800 */
[----:B------:R1:W-:Y:S04]  /*0a30*/  LDGSTS.E.BYPASS.128 [R81+0x1000], [R4.64+0x40], P5 ;  /* 0x0100004004517fae */ /* 0x0003e8000a901c4c */
[----:B------:R1:W-:Y:S04]  /*0a40*/  LDGSTS.E.BYPASS.128 [R81+0x1400], [R4.64+0x40], P5 ;  /* 0x0140004004517fae */ /* 0x0003e8000a901c4c */
[----:B------:R1:W-:Y:S04]  /*0a50*/  LDGSTS.E.BYPASS.128 [R81+0x1800], [R4.64+0x40], P5 ;  /* 0x0180004004517fae */ /* 0x0003e8000a901c4c */
[----:B------:R1:W-:Y:S01]  /*0a60*/  LDGSTS.E.BYPASS.128 [R81+0x1c00], [R4.64+0x40], P5 ;  /* 0x01c0004004517fae */ /* 0x0003e2000a901c4c */
[----:B------:R-:W-:-:S02]  /*0a70*/  ISETP.NE.U32.AND P5, PT, R9, RZ, PT ;  /* 0x000000ff0900720c */ /* 0x000fc40003fa5070 */
[----:B------:R-:W-:Y:S01]  /*0a80*/  SEL R9, RZ, 0x10, P4 ;  /* 0x00000010ff097807 */ /* 0x000fe20002000000 */
[----:B------:R-:W0:Y:S01]  /*0a90*/  LDGDEPBAR ;  /* 0x00000000000079af */ /* 0x000e220000000000 */
[----:B------:R-:W-:-:S03]  /*0aa0*/  ISETP.GT.AND P4, PT, R14, 0x7f, PT ;  /* 0x0000007f0e00780c */ /* 0x000fc60003f84270 */
[----:B------:R2:W-:Y:S01]  /*0ab0*/  LDGSTS.E.BYPASS.128 [R81+0x4800], [R6.64], P3 ;  /* 0x0480000006517fae */ /* 0x0005e20009901c4c */
[----:B------:R-:W-:Y:S02]  /*0ac0*/  ISETP.NE.U32.AND P3, PT, R8, RZ, PT ;  /* 0x000000ff0800720c */ /* 0x000fe40003f65070 */
[----:B------:R-:W-:Y:S02]  /*0ad0*/  SEL R8, RZ, 0x10, P6 ;  /* 0x00000010ff087807 */ /* 0x000fe40003000000 */
[----:B------:R-:W-:Y:S02]  /*0ae0*/  ISETP.GE.AND P6, PT, R83, UR4, PT ;  /* 0x0000000453007c0c */ /* 0x000fe4000bfc6270 */
[----:B------:R-:W-:Y:S02]  /*0af0*/  SEL R9, R9, RZ, P4 ;  /* 0x000000ff09097207 */ /* 0x000fe40002000000 */
[----:B------:R-:W-:Y:S02]  /*0b00*/  SEL R10, RZ, 0x10, P6 ;  /* 0x00000010ff0a7807 */ /* 0x000fe40003000000 */
[----:B------:R-:W-:Y:S01]  /*0b10*/  ISETP.GE.AND P6, PT, R82, UR4, PT ;  /* 0x0000000452007c0c */ /* 0x000fe2000bfc6270 */
[----:B--2---:R-:W-:Y:S01]  /*0b20*/  IMAD.WIDE R6, R15, 0x2, R6 ;  /* 0x000000020f067825 */ /* 0x004fe200078e0206 */
[----:B------:R-:W-:-:S02]  /*0b30*/  SEL R11, R10, RZ, P4 ;  /* 0x000000ff0a0b7207 */ /* 0x000fc40002000000 */
[----:B------:R-:W-:Y:S02]  /*0b40*/  SEL R10, R8, RZ, P2 ;  /* 0x000000ff080a7207 */ /* 0x000fe40001000000 */
[----:B------:R-:W-:Y:S01]  /*0b50*/  ISETP.NE.U32.AND P2, PT, R9, RZ, PT ;  /* 0x000000ff0900720c */ /* 0x000fe20003f45070 */
[----:B------:R-:W-:Y:S01]  /*0b60*/  IMAD.WIDE R8, R13, 0x2, R90 ;  /* 0x000000020d087825 */ /* 0x000fe200078e025a */
[----:B------:R-:W-:Y:S02]  /*0b70*/  SEL R12, RZ, 0x10, P6 ;  /* 0x00000010ff0c7807 */ /* 0x000fe40003000000 */
[----:B------:R-:W-:Y:S01]  /*0b80*/  ISETP.NE.U32.AND P6, PT, R11, RZ, PT ;  /* 0x000000ff0b00720c */ /* 0x000fe20003fc5070 */
[----:B------:R-:W-:Y:S01]  /*0b90*/  IMAD.U32 R11, RZ, RZ, UR5 ;  /* 0x00000005ff0b7e24 */ /* 0x000fe2000f8e00ff */
[----:B------:R2:W-:Y:S01]  /*0ba0*/  LDGSTS.E.BYPASS.128 [R81+0x4c00], [R8.64], P3 ;  /* 0x04c0000008517fae */ /* 0x0005e20009901c4c */
[----:B------:R-:W-:Y:S02]  /*0bb0*/  ISETP.NE.U32.AND P3, PT, R10, RZ, PT ;  /* 0x000000ff0a00720c */ /* 0x000fe40003f65070 */
[----:B------:R-:W-:Y:S01]  /*0bc0*/  IMAD.WIDE R10, R11, 0x2, R8 ;  /* 0x000000020b0a7825 */ /* 0x000fe200078e0208 */
[----:B------:R-:W0:Y:S01]  /*0bd0*/  LDGDEPBAR ;  /* 0x00000000000079af */ /* 0x000e220000000000 */
[----:B------:R-:W-:-:S03]  /*0be0*/  SEL R12, R12, RZ, P4 ;  /* 0x000000ff0c0c7207 */ /* 0x000fc60002000000 */
[----:B------:R-:W-:Y:S01]  /*0bf0*/  BAR.SYNC.DEFER_BLOCKING 0x0 ;  /* 0x0000000000007b1d */ /* 0x000fe20000010000 */
[----:B------:R-:W-:Y:S01]  /*0c00*/  ISETP.NE.U32.AND P4, PT, R12, RZ, PT ;  /* 0x000000ff0c00720c */ /* 0x000fe20003f85070 */
[----:B------:R-:W-:-:S04]  /*0c10*/  IMAD.WIDE R12, R13, 0x2, R6 ;  /* 0x000000020d0c7825 */ /* 0x000fc800078e0206 */
[----:B--2---:R-:W-:Y:S01]  /*0c20*/  IMAD.WIDE R8, R15, 0x2, R10 ;  /* 0x000000020f087825 */ /* 0x004fe200078e020a */
[----:B------:R-:W-:Y:S01]  /*0c30*/  @!PT LDS RZ, [RZ] ;  /* 0x00000000fffff984 */ /* 0x000fe20000000800 */
[----:B------:R-:W-:Y:S01]  /*0c40*/  @!PT LDS RZ, [RZ] ;  /* 0x00000000fffff984 */ /* 0x000fe20000000800 */
[----:B------:R-:W-:Y:S01]  /*0c50*/  @!PT LDS RZ, [RZ] ;  /* 0x00000000fffff984 */ /* 0x000fe20000000800 */
[----:B------:R1:W-:Y:S04]  /*0c60*/  LDGSTS.E.BYPASS.128 [R81+0x2000], [R4.64+0x80], P1 ;  /* 0x0200008004517fae */ /* 0x0003e80008901c4c */
[----:B------:R1:W-:Y:S04]  /*0c70*/  LDGSTS.E.BYPASS.128 [R81+0x2400], [R4.64+0x80], P1 ;  /* 0x0240008004517fae */ /* 0x0003e80008901c4c */
[----:B------:R1:W-:Y:S04]  /*0c80*/  LDGSTS.E.BYPASS.128 [R81+0x2800], [R4.64+0x80], P1 ;  /* 0x0280008004517fae */ /* 0x0003e80008901c4c */
[----:B------:R1:W-:Y:S04]  /*0c90*/  LDGSTS.E.BYPASS.128 [R81+0x2c00], [R4.64+0x80], P1 ;  /* 0x02c0008004517fae */ /* 0x0003e80008901c4c */
[----:B------:R-:W0:Y:S04]  /*0ca0*/  LDGDEPBAR ;  /* 0x00000000000079af */ /* 0x000e280000000000 */
[----:B------:R1:W-:Y:S04]  /*0cb0*/  LDGSTS.E.BYPASS.128 [R81+0x5000], [R6.64], P5 ;  /* 0x0500000006517fae */ /* 0x0003e8000a901c4c */
[----:B------:R1:W-:Y:S04]  /*0cc0*/  LDGSTS.E.BYPASS.128 [R81+0x5400], [R10.64], P3 ;  /* 0x054000000a517fae */ /* 0x0003e80009901c4c */
[----:B------:R-:W0:Y:S04]  /*0cd0*/  LDGDEPBAR ;  /* 0x00000000000079af */ /* 0x000e280000000000 */
[----:B------:R-:W-:Y:S06]  /*0ce0*/  BAR.SYNC.DEFER_BLOCKING 0x0 ;  /* 0x0000000000007b1d */ /* 0x000fec0000010000 */
        /* <DEDUP_REMOVED lines=10> */
[----:B------:R-:W0:Y:S01]  /*0d90*/  LDGDEPBAR ;  /* 0x00000000000079af */ /* 0x000e220000000000 */
[----:B------:R-:W-:Y:S05]  /*0da0*/  @P0 BRA `(.L_x_0) ;  /* 0x0000011000000947 */ /* 0x000fea0003800000 */
[----:B------:R-:W-:Y:S01]  /*0db0*/  IMAD.SHL.U32 R70, R70, 0x10, RZ ;  /* 0x0000001046467824 */ /* 0x000fe200078e00ff */
[----:B------:R-:W-:Y:S01]  /*0dc0*/  CS2R R16, SRZ ;  /* 0x0000000000107805 */ /* 0x000fe2000001ff00 */
[----:B------:R-:W-:-:S02]  /*0dd0*/  IMAD.MOV.U32 R56, RZ, RZ, RZ ;  /* 0x000000ffff387224 */ /* 0x000fc400078e00ff */
[----:B------:R-:W-:Y:S02]  /*0de0*/  IMAD.MOV.U32 R58, RZ, RZ, RZ ;  /* 0x000000ffff3a7224 */ /* 0x000fe400078e00ff */
[----:B------:R-:W-:Y:S02]  /*0df0*/  IMAD.MOV.U32 R52, RZ, RZ, RZ ;  /* 0x000000ffff347224 */ /* 0x000fe400078e00ff */
[----:B------:R-:W-:Y:S02]  /*0e00*/  IMAD.MOV.U32 R54, RZ, RZ, RZ ;  /* 0x000000ffff367224 */ /* 0x000fe400078e00ff */
[----:B------:R-:W-:Y:S02]  /*0e10*/  IMAD.MOV.U32 R48, RZ, RZ, RZ ;  /* 0x000000ffff307224 */ /* 0x000fe400078e00ff */
[----:B------:R-:W-:Y:S02]  /*0e20*/  IMAD.MOV.U32 R50, RZ, RZ, RZ ;  /* 0x000000ffff327224 */ /* 0x000fe400078e00ff */
[----:B------:R-:W-:-:S02]  /*0e30*/  IMAD.MOV.U32 R44, RZ, RZ, RZ ;  /* 0x000000ffff2c7224 */ /* 0x000fc400078e00ff */
[----:B------:R-:W-:Y:S02]  /*0e40*/  IMAD.MOV.U32 R46, RZ, RZ, RZ ;  /* 0x000000ffff2e7224 */ /* 0x000fe400078e00ff */
[----:B------:R-:W-:Y:S02]  /*0e50*/  IMAD.MOV.U32 R40, RZ, RZ, RZ ;  /* 0x000000ffff287224 */ /* 0x000fe400078e00ff */
[----:B------:R-:W-:Y:S02]  /*0e60*/  IMAD.MOV.U32 R42, RZ, RZ, RZ ;  /* 0x000000ffff2a7224 */ /* 0x000fe400078e00ff */
[----:B------:R-:W-:Y:S02]  /*0e70*/  IMAD.MOV.U32 R36, RZ, RZ, RZ ;  /* 0x000000ffff247224 */ /* 0x000fe400078e00ff */
[----:B------:R-:W-:Y:S02]  /*0e80*/  IMAD.MOV.U32 R38, RZ, RZ, RZ ;  /* 0x000000ffff267224 */ /* 0x000fe400078e00ff */
[----:B------:R-:W-:-:S02]  /*0e90*/  IMAD.MOV.U32 R32, RZ, RZ, RZ ;  /* 0x000000ffff207224 */ /* 0x000fc400078e00ff */
[----:B------:R-:W-:Y:S01]  /*0ea0*/  IMAD.MOV.U32 R34, RZ, RZ, RZ ;  /* 0x000000ffff227224 */ /* 0x000fe200078e00ff */
[----:B------:R-:W-:Y:S05]  /*0eb0*/  BRA `(.L_x_1) ;  /* 0x0000099000007947 */ /* 0x000fea0003800000 */
.L_x_0:
[----:B-1----:R-:W-:Y:S01]  /*0ec0*/  SHF.R.S32.HI R6, RZ, 0x1, R69 ;  /* 0x00000001ff067819 */ /* 0x002fe20000011445 */
[----:B------:R-:W-:Y:S01]  /*0ed0*/  IMAD.MOV.U32 R5, RZ, RZ, 0x10 ;  /* 0x00000010ff057424 */ /* 0x000fe200078e00ff */
[C---:B------:R-:W-:Y:S01]  /*0ee0*/  LOP3.LUT R4, R69.reuse, 0x3, RZ, 0xc0, !PT ;  /* 0x0000000345047812 */ /* 0x040fe200078ec0ff */
[----:B------:R-:W-:Y:S01]  /*0ef0*/  IMAD.SHL.U32 R74, R69, 0x20, RZ ;  /* 0x00000020454a7824 */ /* 0x000fe200078e00ff */
[----:B------:R-:W-:Y:S01]  /*0f00*/  SGXT R6, R6, 0x1 ;  /* 0x000000010606781a */ /* 0x000fe20000000200 */
[----:B------:R-:W-:Y:S01]  /*0f10*/  IMAD.SHL.U32 R70, R70, 0x10, RZ ;  /* 0x0000001046467824 */ /* 0x000fe200078e00ff */
[----:B------:R-:W-:Y:S01]  /*0f20*/  ISETP.NE.AND P0, PT, R86, RZ, PT ;  /* 0x000000ff5600720c */ /* 0x000fe20003f05270 */
[----:B------:R-:W-:Y:S01]  /*0f30*/  IMAD.WIDE.U32 R4, R4, R5, c[0x0][0x160] ;  /* 0x0000580004047625 */ /* 0x000fe200078e0005 */
[----:B------:R-:W-:Y:S01]  /*0f40*/  LOP3.LUT R9, R6, 0x48, RZ, 0xc0, !PT ;  /* 0x0000004806097812 */ /* 0x000fe200078ec0ff */
[----:B------:R-:W-:Y:S01]  /*0f50*/  USHF.R.S32.HI UR8, URZ, 0x1f, UR5 ;  /* 0x0000001f3f087899 */ /* 0x000fe20008011405 */
[----:B------:R-:W-:Y:S01]  /*0f60*/  SEL R6, RZ, 0x90, !P0 ;  /* 0x00000090ff067807 */ /* 0x000fe20004000000 */
[----:B------:R-:W-:Y:S01]  /*0f70*/  CS2R R56, SRZ ;  /* 0x0000000000387805 */ /* 0x000fe2000001ff00 */
[----:B------:R-:W-:Y:S01]  /*0f80*/  LOP3.LUT R9, R9, 0x20, R74, 0xf8, !PT ;  /* 0x0000002009097812 */ /* 0x000fe200078ef84a */
[----:B------:R-:W-:Y:S01]  /*0f90*/  CS2R R58, SRZ ;  /* 0x00000000003a7805 */ /* 0x000fe2000001ff00 */
[----:B------:R-:W-:Y:S01]  /*0fa0*/  IADD3 R68, P0, R4, 0x100, RZ ;  /* 0x0000010004447810 */ /* 0x000fe20007f1e0ff */
[----:B------:R-:W-:Y:S01]  /*0fb0*/  CS2R R52, SRZ ;  /* 0x0000000000347805 */ /* 0x000fe2000001ff00 */
[----:B------:R-:W-:Y:S01]  /*0fc0*/  LOP3.LUT R6, R9, R6, RZ, 0xfc, !PT ;  /* 0x0000000609067212 */ /* 0x000fe200078efcff */
[----:B------:R-:W-:Y:S01]  /*0fd0*/  CS2R R54, SRZ ;  /* 0x0000000000367805 */ /* 0x000fe2000001ff00 */
[----:B------:R-:W-:Y:S01]  /*0fe0*/  SHF.R.S32.HI R7, RZ, 0x1f, R14 ;  /* 0x0000001fff077819 */ /* 0x000fe2000001140e */
[----:B------:R-:W-:Y:S01]  /*0ff0*/  IMAD.X R67, RZ, RZ, R5, P0 ;  /* 0x000000ffff437224 */ /* 0x000fe200000e0605 */
[----:B------:R-:W-:Y:S01]  /*1000*/  SHF.R.U32.HI R78, RZ, 0x1, R84 ;  /* 0x00000001ff4e7819 */ /* 0x000fe20000011654 */
[----:B------:R-:W-:Y:S01]  /*1010*/  IMAD R5, R85, 0x20, R6 ;  /* 0x0000002055057824 */ /* 0x000fe200078e0206 */
[----:B------:R-:W-:Y:S01]  /*1020*/  LEA.HI R7, R7, R14, RZ, 0x5 ;  /* 0x0000000e07077211 */ /* 0x000fe200078f28ff */
[----:B------:R-:W-:Y:S01]  /*1030*/  CS2R R48, SRZ ;  /* 0x0000000000307805 */ /* 0x000fe2000001ff00 */
[----:B------:R-:W-:Y:S01]  /*1040*/  LOP3.LUT R74, R6, 0x300, R74, 0xf8, !PT ;  /* 0x00000300064a7812 */ /* 0x000fe200078ef84a */
[----:B------:R-:W-:Y:S01]  /*1050*/  CS2R R50, SRZ ;  /* 0x0000000000327805 */ /* 0x000fe2000001ff00 */
[----:B------:R-:W-:Y:S01]  /*1060*/  LOP3.LUT R78, R70, R5, R78, 0xf6, !PT ;  /* 0x00000005464e7212 */ /* 0x000fe200078ef64e */
[----:B------:R-:W-:Y:S01]  /*1070*/  CS2R R44, SRZ ;  /* 0x00000000002c7805 */ /* 0x000fe2000001ff00 */
[----:B------:R-:W-:Y:S01]  /*1080*/  SHF.R.S32.HI R80, RZ, 0x5, R7 ;  /* 0x00000005ff507819 */ /* 0x000fe20000011407 */
[----:B------:R-:W-:Y:S01]  /*1090*/  CS2R R46, SRZ ;  /* 0x00000000002e7805 */ /* 0x000fe2000001ff00 */
        /* <DEDUP_REMOVED lines=8> */
[----:B------:R-:W-:Y:S01]  /*1120*/  IADD3 R79, R80, -0x4, RZ ;  /* 0xfffffffc504f7810 */ /* 0x000fe20007ffe0ff */
[----:B------:R-:W-:Y:S01]  /*1130*/  USHF.L.U64.HI UR15, UR5, 0x3, UR8 ;  /* 0x00000003050f7899 */ /* 0x000fe20008010208 */
[C---:B------:R-:W-:Y:S01]  /*1140*/  LOP3.LUT R73, R74.reuse, 0x8, RZ, 0x3c, !PT ;  /* 0x000000084a497812 */ /* 0x040fe200078e3cff */
[----:B------:R-:W-:Y:S01]  /*1150*/  USHF.L.U64.HI UR9, UR5, 0x1, UR8 ;  /* 0x0000000105097899 */ /* 0x000fe20008010208 */
[C---:B------:R-:W-:Y:S01]  /*1160*/  LOP3.LUT R72, R74.reuse, 0x10, RZ, 0x3c, !PT ;  /* 0x000000104a487812 */ /* 0x040fe200078e3cff */
[----:B------:R-:W-:Y:S01]  /*1170*/  UIADD3 UR6, UR6, -0x80, URZ ;  /* 0xffffff8006067890 */ /* 0x000fe2000fffe03f */
[----:B------:R-:W-:Y:S01]  /*1180*/  LOP3.LUT R71, R74, 0x18, RZ, 0x3c, !PT ;  /* 0x000000184a477812 */ /* 0x000fe200078e3cff */
[----:B------:R-:W-:Y:S01]  /*1190*/  USHF.L.U32 UR14, UR5, 0x3, URZ ;  /* 0x00000003050e7899 */ /* 0x000fe2000800063f */
[C---:B------:R-:W-:Y:S01]  /*11a0*/  LOP3.LUT R77, R78.reuse, 0x10, RZ, 0x3c, !PT ;  /* 0x000000104e4d7812 */ /* 0x040fe200078e3cff */
[----:B------:R-:W-:Y:S01]  /*11b0*/  UMOV UR4, URZ ;  /* 0x0000003f00047c82 */ /* 0x000fe20008000000 */
[C---:B------:R-:W-:Y:S01]  /*11c0*/  LOP3.LUT R76, R78.reuse, 0x400, RZ, 0xfc, !PT ;  /* 0x000004004e4c7812 */ /* 0x040fe200078efcff */
[----:B------:R-:W-:Y:S01]  /*11d0*/  UMOV UR7, 0x3 ;  /* 0x0000000300077882 */ /* 0x000fe20000000000 */
[----:B------:R-:W-:Y:S01]  /*11e0*/  LOP3.LUT R75, R78, 0x410, RZ, 0x3c, !PT ;  /* 0x000004104e4b7812 */ /* 0x000fe200078e3cff */
[----:B------:R-:W-:-:S02]  /*11f0*/  UMOV UR8, 0xffffffff ;  /* 0xffffffff00087882 */ /* 0x000fc40000000000 */
.L_x_2:
[----:B------:R-:W-:-:S04]  /*1200*/  DEPBAR.LE SB0, 0x6 ;  /* 0x000081800000791a */ /* 0x000fc80000000000 */
[----:B------:R-:W-:Y:S01]  /*1210*/  UIADD3 UR8, UR8, 0x1, URZ ;  /* 0x0000000108087890 */ /* 0x000fe2000fffe03f */
[----:B------:R-:W-:Y:S01]  /*1220*/  BAR.SYNC.DEFER_BLOCKING 0x0 ;  /* 0x0000000000007b1d */ /* 0x000fe20000010000 */
[----:B------:R-:W-:Y:S01]  /*1230*/  ISETP.GE.AND P1, PT, R87, UR6, PT ;  /* 0x0000000657007c0c */ /* 0x000fe2000bf26270 */
[----:B------:R-:W-:Y:S01]  /*1240*/  UIADD3 UR7, UR7, 0x1, URZ ;  /* 0x0000000107077890 */ /* 0x000fe2000fffe03f */
[----:B------:R-:W-:Y:S01]  /*1250*/  ISETP.GE.AND P2, PT, R83, UR6, PT ;  /* 0x0000000653007c0c */ /* 0x000fe2000bf46270 */
[----:B------:R-:W-:Y:S01]  /*1260*/  UISETP.GT.AND UP0, UPT, UR8, 0x3, UPT ;  /* 0x000000030800788c */ /* 0x000fe2000bf04270 */
[----:B------:R-:W-:Y:S01]  /*1270*/  ISETP.GE.AND P3, PT, R82, UR6, PT ;  /* 0x0000000652007c0c */ /* 0x000fe2000bf66270 */
[----:B------:R-:W-:Y:S01]  /*1280*/  UIADD3 UR6, UR6, -0x20, URZ ;  /* 0xffffffe006067890 */ /* 0x000fe2000fffe03f */
[----:B------:R-:W-:Y:S01]  /*1290*/  ISETP.LE.AND P0, PT, R79, UR4, PT ;  /* 0x000000044f007c0c */ /* 0x000fe2000bf03270 */
[----:B------:R-:W-:Y:S02]  /*12a0*/  USEL UR8, UR8, URZ, !UP0 ;  /* 0x0000003f08087287 */ /* 0x000fe4000c000000 */
[----:B------:R-:W-:-:S02]  /*12b0*/  UISETP.GT.AND UP0, UPT, UR7, 0x3, UPT ;  /* 0x000000030700788c */ /* 0x000fc4000bf04270 */
[----:B------:R-:W-:Y:S02]  /*12c0*/  USHF.L.U32 UR10, UR8, 0xc, URZ ;  /* 0x0000000c080a7899 */ /* 0x000fe4000800063f */
[----:B------:R-:W-:Y:S02]  /*12d0*/  ULEA UR11, UR8, 0x4000, 0xb ;  /* 0x00004000080b7891 */ /* 0x000fe4000f8e583f */
[----:B------:R-:W-:Y:S02]  /*12e0*/  USEL UR7, UR7, URZ, !UP0 ;  /* 0x0000003f07077287 */ /* 0x000fe4000c000000 */
[----:B------:R-:W-:Y:S01]  /*12f0*/  LEA R28, R78, UR10, 0x1 ;  /* 0x0000000a4e1c7c11 */ /* 0x000fe2000f8e08ff */
[----:B------:R-:W-:Y:S01]  /*1300*/  UIADD3 UR4, UR4, 0x1, URZ ;  /* 0x0000000104047890 */ /* 0x000fe2000fffe03f */
[----:B------:R-:W-:Y:S02]  /*1310*/  LEA R24, R74, UR11, 0x1 ;  /* 0x0000000b4a187c11 */ /* 0x000fe4000f8e08ff */
[----:B------:R-:W-:-:S02]  /*1320*/  LEA R20, R73, UR11, 0x1 ;  /* 0x0000000b49147c11 */ /* 0x000fc4000f8e08ff */
[----:B-1----:R-:W-:Y:S01]  /*1330*/  LEA R12, R72, UR11, 0x1 ;  /* 0x0000000b480c7c11 */ /* 0x002fe2000f8e08ff */
[----:B------:R-:W-:Y:S01]  /*1340*/  LDSM.16.M88.4 R28, [R28] ;  /* 0x000000001c1c783b */ /* 0x000fe20000000200 */
[----:B------:R-:W-:Y:S02]  /*1350*/  LEA R4, R71, UR11, 0x1 ;  /* 0x0000000b47047c11 */ /* 0x000fe4000f8e08ff */
[----:B------:R-:W-:Y:S01]  /*1360*/  LEA R16, R76, UR10, 0x1 ;  /* 0x0000000a4c107c11 */ /* 0x000fe2000f8e08ff */
[----:B------:R-:W1:Y:S01]  /*1370*/  LDSM.16.MT88.4 R24, [R24] ;  /* 0x000000001818783b */ /* 0x000e620000004200 */
[----:B------:R-:W-:-:S03]  /*1380*/  LEA R60, R77, UR10, 0x1 ;  /* 0x0000000a4d3c7c11 */ /* 0x000fc6000f8e08ff */
[----:B------:R-:W2:Y:S04]  /*1390*/  LDSM.16.MT88.4 R20, [R20] ;  /* 0x000000001414783b */ /* 0x000ea80000004200 */
[----:B------:R-:W3:Y:S04]  /*13a0*/  LDSM.16.MT88.4 R12, [R12] ;  /* 0x000000000c0c783b */ /* 0x000ee80000004200 */
[----:B------:R-:W4:Y:S04]  /*13b0*/  LDSM.16.MT88.4 R4, [R4] ;  /* 0x000000000404783b */ /* 0x000f280000004200 */
[----:B------:R-:W5:Y:S04]  /*13c0*/  LDSM.16.M88.4 R16, [R16] ;  /* 0x000000001010783b */ /* 0x000f680000000200 */
[----:B------:R-:W4:Y:S01]  /*13d0*/  LDSM.16.M88.4 R60, [R60] ;  /* 0x000000003c3c783b */ /* 0x000f220000000200 */
[C---:B-1----:R-:W-:Y:S08]  /*13e0*/  HMMA.16816.F32 R56, R28.reuse, R24, R56 ;  /* 0x000000181c38723c */ /* 0x042ff00000001838 */
[C---:B--2---:R-:W-:Y:S08]  /*13f0*/  HMMA.16816.F32 R52, R28.reuse, R20, R52 ;  /* 0x000000141c34723c */ /* 0x044ff00000001834 */
[C---:B---3--:R-:W-:Y:S08]  /*1400*/  HMMA.16816.F32 R48, R28.reuse, R12, R48 ;  /* 0x0000000c1c30723c */ /* 0x048ff00000001830 */
[----:B----4-:R-:W-:Y:S07]  /*1410*/  HMMA.16816.F32 R44, R28, R4, R44 ;  /* 0x000000041c2c723c */ /* 0x010fee000000182c */
[----:B------:R-:W-:Y:S01]  /*1420*/  LEA R28, R75, UR10, 0x1 ;  /* 0x0000000a4b1c7c11 */ /* 0x000fe2000f8e08ff */
[----:B-----5:R-:W-:Y:S01]  /*1430*/  HMMA.16816.F32 R32, R16, R12, R32 ;  /* 0x0000000c1020723c */ /* 0x020fe20000001820 */
[----:B------:R-:W-:-:S04]  /*1440*/  ULEA UR10, UR7, 0x4000, 0xb ;  /* 0x00004000070a7891 */ /* 0x000fc8000f8e583f */
[----:B------:R-:W1:Y:S02]  /*1450*/  LDSM.16.M88.4 R28, [R28] ;  /* 0x000000001c1c783b */ /* 0x000e640000000200 */
[----:B------:R-:W-:Y:S01]  /*1460*/  SEL R12, RZ, 0x10, P3 ;  /* 0x00000010ff0c7807 */ /* 0x000fe20001800000 */
[----:B------:R-:W-:Y:S01]  /*1470*/  HMMA.16816.F32 R8, R16, R4, R8 ;  /* 0x000000041008723c */ /* 0x000fe20000001808 */
[----:B------:R-:W-:Y:S02]  /*1480*/  IMAD.MOV.U32 R13, RZ, RZ, R67 ;  /* 0x000000ffff0d7224 */ /* 0x000fe400078e0043 */
[----:B------:R-:W-:-:S04]  /*1490*/  SEL R12, R12, RZ, !P0 ;  /* 0x000000ff0c0c7207 */ /* 0x000fc80004000000 */
[----:B------:R-:W-:Y:S01]  /*14a0*/  SEL R4, RZ, 0x10, P1 ;  /* 0x00000010ff047807 */ /* 0x000fe20000800000 */
[----:B------:R-:W-:Y:S01]  /*14b0*/  HMMA.16816.F32 R48, R60, R14, R48 ;  /* 0x0000000e3c30723c */ /* 0x000fe20000001830 */
[----:B------:R-:W-:Y:S02]  /*14c0*/  SEL R5, RZ, 0x10, P2 ;  /* 0x00000010ff057807 */ /* 0x000fe40001000000 */
[----:B------:R-:W-:Y:S02]  /*14d0*/  SEL R4, R4, RZ, !P0 ;  /* 0x000000ff04047207 */ /* 0x000fe40004000000 */
[----:B------:R-:W-:Y:S02]  /*14e0*/  SEL R5, R5, RZ, !P0 ;  /* 0x000000ff05057207 */ /* 0x000fe40004000000 */
[----:B------:R-:W-:Y:S01]  /*14f0*/  ISETP.NE.U32.AND P0, PT, R4, RZ, PT ;  /* 0x000000ff0400720c */ /* 0x000fe20003f05070 */
[----:B------:R-:W-:Y:S01]  /*1500*/  HMMA.16816.F32 R40, R16, R24, R40 ;  /* 0x000000181028723c */ /* 0x000fe20000001828 */
[----:B------:R-:W-:Y:S01]  /*1510*/  ISETP.NE.U32.AND P2, PT, R12, RZ, PT ;  /* 0x000000ff0c00720c */ /* 0x000fe20003f45070 */
[----:B------:R-:W-:Y:S01]  /*1520*/  IMAD.MOV.U32 R12, RZ, RZ, R68 ;  /* 0x000000ffff0c7224 */ /* 0x000fe200078e0044 */
[----:B------:R-:W-:-:S02]  /*1530*/  ISETP.NE.U32.AND P1, PT, R5, RZ, PT ;  /* 0x000000ff0500720c */ /* 0x000fc40003f25070 */
[----:B------:R-:W-:-:S03]  /*1540*/  IADD3 R4, P4, R90, UR14, RZ ;  /* 0x0000000e5a047c10 */ /* 0x000fc6000ff9e0ff */
[----:B------:R-:W-:Y:S01]  /*1550*/  HMMA.16816.F32 R36, R16, R20, R36 ;  /* 0x000000141024723c */ /* 0x000fe20000001824 */
[----:B------:R-:W-:-:S06]  /*1560*/  IADD3.X R5, R91, UR15, RZ, P4, !PT ;  /* 0x0000000f5b057c10 */ /* 0x000fcc000a7fe4ff */
[----:B------:R-:W-:Y:S01]  /*1570*/  IADD3 R17, R81, UR10, RZ ;  /* 0x0000000a51117c10 */ /* 0x000fe2000fffe0ff */
[----:B------:R-:W-:Y:S08]  /*1580*/  HMMA.16816.F32 R44, R60, R6, R44 ;  /* 0x000000063c2c723c */ /* 0x000ff0000000182c */
[C---:B-1----:R-:W-:Y:S07]  /*1590*/  HMMA.16816.F32 R32, R28.reuse, R14, R32 ;  /* 0x0000000e1c20723c */ /* 0x042fee0000001820 */
[----:B------:R-:W-:Y:S01]  /*15a0*/  IMAD.U32 R14, RZ, RZ, UR7 ;  /* 0x00000007ff0e7e24 */ /* 0x000fe2000f8e00ff */
[----:B------:R-:W-:Y:S03]  /*15b0*/  HMMA.16816.F32 R8, R28, R6, R8 ;  /* 0x000000061c08723c */ /* 0x000fe60000001808 */
[----:B------:R-:W-:Y:S01]  /*15c0*/  IMAD R15, R14, 0x1000, R81 ;  /* 0x000010000e0f7824 */ /* 0x000fe200078e0251 */
[----:B------:R-:W-:Y:S03]  /*15d0*/  BAR.SYNC.DEFER_BLOCKING 0x0 ;  /* 0x0000000000007b1d */ /* 0x000fe60000010000 */
[----:B------:R-:W-:Y:S01]  /*15e0*/  IADD3 R6, P3, R92, UR14, RZ ;  /* 0x0000000e5c067c10 */ /* 0x000fe2000ff7e0ff */
[----:B------:R-:W-:Y:S01]  /*15f0*/  ULEA UR14, UP0, UR5, UR14, 0x1 ;  /* 0x0000000e050e7291 */ /* 0x000fe2000f80083f */
[----:B------:R-:W-:Y:S02]  /*1600*/  HMMA.16816.F32 R56, R60, R26, R56 ;  /* 0x0000001a3c38723c */ /* 0x000fe40000001838 */
[----:B------:R-:W-:Y:S01]  /*1610*/  IADD3.X R7, R93, UR15, RZ, P3, !PT ;  /* 0x0000000f5d077c10 */ /* 0x000fe20009ffe4ff */
[----:B------:R-:W-:-:S05]  /*1620*/  UIADD3.X UR15, UR15, UR9, URZ, UP0, !UPT ;  /* 0x000000090f0f7290 */ /* 0x000fca00087fe43f */
[----:B------:R-:W-:Y:S08]  /*1630*/  HMMA.16816.F32 R52, R60, R22, R52 ;  /* 0x000000163c34723c */ /* 0x000ff00000001834 */
[C---:B------:R-:W-:Y:S01]  /*1640*/  HMMA.16816.F32 R40, R28.reuse, R26, R40 ;  /* 0x0000001a1c28723c */ /* 0x040fe20000001828 */
[----:B------:R-:W-:Y:S01]  /*1650*/  @!PT LDS RZ, [RZ] ;  /* 0x00000000fffff984 */ /* 0x000fe20000000800 */
[----:B------:R-:W-:Y:S01]  /*1660*/  @!PT LDS RZ, [RZ] ;  /* 0x00000000fffff984 */ /* 0x000fe20000000800 */
[----:B------:R-:W-:Y:S01]  /*1670*/  @!PT LDS RZ, [RZ] ;  /* 0x00000000fffff984 */ /* 0x000fe20000000800 */
[----:B------:R1:W-:Y:S04]  /*1680*/  LDGSTS.E.BYPASS.128 [R15], [R12.64], P0 ;  /* 0x000000000c0f7fae */ /* 0x0003e80008101c4c */
[----:B------:R1:W-:Y:S03]  /*1690*/  LDGSTS.E.BYPASS.128 [R15+0x400], [R12.64], P0 ;  /* 0x004000000c0f7fae */ /* 0x0003e60008101c4c */
[----:B------:R-:W-:Y:S01]  /*16a0*/  HMMA.16816.F32 R36, R28, R22, R36 ;  /* 0x000000161c24723c */ /* 0x000fe20000001824 */
[----:B------:R1:W-:Y:S04]  /*16b0*/  LDGSTS.E.BYPASS.128 [R15+0x800], [R12.64], P0 ;  /* 0x008000000c0f7fae */ /* 0x0003e80008101c4c */
[----:B------:R1:W-:Y:S01]  /*16c0*/  LDGSTS.E.BYPASS.128 [R15+0xc00], [R12.64], P0 ;  /* 0x00c000000c0f7fae */ /* 0x0003e20008101c4c */
[----:B------:R-:W-:-:S03]  /*16d0*/  ISETP.NE.AND P0, PT, R80, UR4, PT ;  /* 0x0000000450007c0c */ /* 0x000fc6000bf05270 */
[----:B------:R-:W0:Y:S04]  /*16e0*/  LDGDEPBAR ;  /* 0x00000000000079af */ /* 0x000e280000000000 */
[----:B------:R1:W-:Y:S01]  /*16f0*/  LDGSTS.E.BYPASS.128 [R17], [R6.64], P1 ;  /* 0x0000000006117fae */ /* 0x0003e20008901c4c */
[----:B------:R-:W-:-:S03]  /*1700*/  IADD3 R68, P1, R12, 0x40, RZ ;  /* 0x000000400c447810 */ /* 0x000fc60007f3e0ff */
[----:B------:R1:W-:Y:S02]  /*1710*/  LDGSTS.E.BYPASS.128 [R17+0x400], [R4.64], P2 ;  /* 0x0040000004117fae */ /* 0x0003e40009101c4c */
[----:B------:R-:W-:Y:S02]  /*1720*/  IMAD.X R67, RZ, RZ, R13, P1 ;  /* 0x000000ffff437224 */ /* 0x000fe400008e060d */
[----:B------:R-:W0:Y:S01]  /*1730*/  LDGDEPBAR ;  /* 0x00000000000079af */ /* 0x000e220000000000 */
[----:B------:R-:W-:Y:S05]  /*1740*/  @P0 BRA `(.L_x_2) ;  /* 0xfffffab000000947 */ /* 0x000fea000383ffff */
[----:B------:R-:W-:Y:S02]  /*1750*/  F2FP.PACK_AB R16, R11, R10 ;  /* 0x0000000a0b10723e */ /* 0x000fe400000000ff */
[----:B-1----:R-:W-:Y:S02]  /*1760*/  F2FP.PACK_AB R17, R9, R8 ;  /* 0x000000080911723e */ /* 0x002fe400000000ff */
[----:B------:R-:W-:Y:S02]  /*1770*/  F2FP.PACK_AB R34, R35, R34 ;  /* 0x000000222322723e */ /* 0x000fe400000000ff */
[----:B------:R-:W-:-:S02]  /*1780*/  F2FP.PACK_AB R32, R33, R32 ;  /* 0x000000202120723e */ /* 0x000fc400000000ff */
[----:B------:R-:W-:Y:S02]  /*1790*/  F2FP.PACK_AB R38, R39, R38 ;  /* 0x000000262726723e */ /* 0x000fe400000000ff */
[----:B------:R-:W-:Y:S02]  /*17a0*/  F2FP.PACK_AB R36, R37, R36 ;  /* 0x000000242524723e */ /* 0x000fe400000000ff */
[----:B------:R-:W-:Y:S02]  /*17b0*/  F2FP.PACK_AB R42, R43, R42 ;  /* 0x0000002a2b2a723e */ /* 0x000fe400000000ff */
[----:B------:R-:W-:Y:S02]  /*17c0*/  F2FP.PACK_AB R40, R41, R40 ;  /* 0x000000282928723e */ /* 0x000fe400000000ff */
        /* <DEDUP_REMOVED lines=8> */
.L_x_1:
[----:B------:R-:W-:Y:S01]  /*1850*/  IMAD.SHL.U32 R69, R69, 0x2, RZ ;  /* 0x0000000245457824 */ /* 0x000fe200078e00ff */
[----:B------:R-:W-:-:S04]  /*1860*/  DEPBAR.LE SB0, 0x0 ;  /* 0x000080000000791a */ /* 0x000fc80000000000 */
[----:B------:R-:W-:Y:S01]  /*1870*/  IMAD.SHL.U32 R85, R85, 0x8, RZ ;  /* 0x0000000855557824 */ /* 0x000fe200078e00ff */
[----:B------:R-:W-:Y:S01]  /*1880*/  LOP3.LUT R69, R70, 0x6, R69, 0xf8, !PT ;  /* 0x0000000646457812 */ /* 0x000fe200078ef845 */
[----:B------:R-:W-:Y:S01]  /*1890*/  IMAD.SHL.U32 R86, R86, 0x8, RZ ;  /* 0x0000000856567824 */ /* 0x000fe200078e00ff */
[----:B------:R-:W-:Y:S01]  /*18a0*/  BAR.SYNC.DEFER_BLOCKING 0x0 ;  /* 0x0000000000007b1d */ /* 0x000fe20000010000 */
[----:B------:R-:W-:Y:S01]  /*18b0*/  IMAD.SHL.U32 R84, R84, 0x8, RZ ;  /* 0x0000000854547824 */ /* 0x000fe200078e00ff */
[C---:B-1----:R-:W-:Y:S01]  /*18c0*/  LOP3.LUT R5, R85.reuse, 0x138, R88, 0xf8, !PT ;  /* 0x0000013855057812 */ /* 0x042fe200078ef858 */
[----:B------:R-:W-:Y:S01]  /*18d0*/  IMAD.MOV R0, RZ, RZ, -R0 ;  /* 0x000000ffff007224 */ /* 0x000fe200078e0a00 */
[----:B------:R-:W-:Y:S01]  /*18e0*/  LOP3.LUT R69, R85, R69, R86, 0xfe, !PT ;  /* 0x0000004555457212 */ /* 0x000fe200078efe56 */
[----:B------:R-:W-:Y:S01]  /*18f0*/  IMAD.MOV.U32 R24, RZ, RZ, c[0x0][0x188] ;  /* 0x00006200ff187624 */ /* 0x000fe200078e00ff */
[----:B------:R-:W-:Y:S01]  /*1900*/  LOP3.LUT R5, R5, R84, RZ, 0xfc, !PT ;  /* 0x0000005405057212 */ /* 0x000fe200078efcff */
[----:B------:R-:W-:Y:S01]  /*1910*/  IMAD R64, R64, R0, R3 ;  /* 0x0000000040407224 */ /* 0x000fe200078e0203 */
[----:B------:R-:W-:-:S02]  /*1920*/  LOP3.LUT R69, R69, R84, RZ, 0xfc, !PT ;  /* 0x0000005445457212 */ /* 0x000fc400078efcff */
[----:B------:R-:W-:Y:S01]  /*1930*/  LOP3.LUT R4, R5, 0x200, RZ, 0xfc, !PT ;  /* 0x0000020005047812 */ /* 0x000fe200078efcff */
[----:B------:R-:W-:Y:S01]  /*1940*/  IMAD R64, R65, 0x8, R64 ;  /* 0x0000000841407824 */ /* 0x000fe200078e0240 */
[----:B------:R-:W-:Y:S02]  /*1950*/  LOP3.LUT R6, R69, 0x100, RZ, 0x3c, !PT ;  /* 0x0000010045067812 */ /* 0x000fe400078e3cff */
[----:B------:R-:W-:Y:S01]  /*1960*/  SHF.R.U32.HI R7, RZ, 0x1, R5 ;  /* 0x00000001ff077819 */ /* 0x000fe20000011605 */
[----:B------:R-:W-:Y:S01]  /*1970*/  IMAD.SHL.U32 R64, R64, 0x40, RZ ;  /* 0x0000004040407824 */ /* 0x000fe200078e00ff */
[----:B------:R-:W-:Y:S02]  /*1980*/  SHF.R.U32.HI R9, RZ, 0x1, R4 ;  /* 0x00000001ff097819 */ /* 0x000fe40000011604 */
[----:B------:R-:W-:Y:S02]  /*1990*/  SHF.R.U32.HI R4, RZ, 0x1, R6 ;  /* 0x00000001ff047819 */ /* 0x000fe40000011606 */
[----:B------:R-:W-:-:S02]  /*19a0*/  LOP3.LUT R8, R7, 0xf0, RZ, 0xc0, !PT ;  /* 0x000000f007087812 */ /* 0x000fc400078ec0ff */
[----:B------:R-:W-:Y:S02]  /*19b0*/  LOP3.LUT R7, R4, 0x7ffffff0, RZ, 0xc0, !PT ;  /* 0x7ffffff004077812 */ /* 0x000fe400078ec0ff */
[----:B------:R-:W-:Y:S01]  /*19c0*/  LOP3.LUT R10, R9, 0x1f0, RZ, 0xc0, !PT ;  /* 0x000001f0090a7812 */ /* 0x000fe200078ec0ff */
[----:B------:R-:W-:Y:S01]  /*19d0*/  IMAD R12, R5, 0x2, R8 ;  /* 0x00000002050c7824 */ /* 0x000fe200078e0208 */
[----:B------:R-:W-:Y:S01]  /*19e0*/  SHF.R.U32.HI R4, RZ, 0x1, R69 ;  /* 0x00000001ff047819 */ /* 0x000fe20000011645 */
[----:B------:R-:W-:Y:S01]  /*19f0*/  IMAD R21, R6, 0x2, R7 ;  /* 0x0000000206157824 */ /* 0x000fe200078e0207 */
[----:B------:R-:W-:Y:S01]  /*1a00*/  LOP3.LUT R7, R69, 0x10, RZ, 0x3c, !PT ;  /* 0x0000001045077812 */ /* 0x000fe200078e3cff */
[----:B------:R-:W-:Y:S01]  /*1a10*/  IMAD R22, R5, 0x2, R10 ;  /* 0x0000000205167824 */ /* 0x000fe200078e020a */
[----:B------:R-:W-:Y:S02]  /*1a20*/  LOP3.LUT R4, R4, 0x1f0, RZ, 0xc0, !PT ;  /* 0x000001f004047812 */ /* 0x000fe400078ec0ff */
[----:B------:R-:W-:-:S02]  /*1a30*/  LOP3.LUT R9, R69, 0x18, RZ, 0x3c, !PT ;  /* 0x0000001845097812 */ /* 0x000fc400078e3cff */
[----:B------:R-:W-:Y:S01]  /*1a40*/  LOP3.LUT R5, R69, 0x108, RZ, 0x3c, !PT ;  /* 0x0000010845057812 */ /* 0x000fe200078e3cff */
[--C-:B------:R-:W-:Y:S01]  /*1a50*/  IMAD R25, R7, 0x2, R4.reuse ;  /* 0x0000000207197824 */ /* 0x100fe200078e0204 */
[----:B------:R-:W-:Y:S01]  /*1a60*/  LOP3.LUT R6, R69, 0x110, RZ, 0x3c, !PT ;  /* 0x0000011045067812 */ /* 0x000fe200078e3cff */
[--C-:B------:R-:W-:Y:S01]  /*1a70*/  IMAD R18, R9, 0x2, R4.reuse ;  /* 0x0000000209127824 */ /* 0x100fe200078e0204 */
[----:B------:R-:W-:Y:S01]  /*1a80*/  LOP3.LUT R0, R64, R83, RZ, 0xfc, !PT ;  /* 0x0000005340007212 */ /* 0x000fe200078efcff */
[C---:B------:R-:W-:Y:S01]  /*1a90*/  IMAD R19, R69.reuse, 0x2, R4 ;  /* 0x0000000245137824 */ /* 0x040fe200078e0204 */
[----:B------:R-:W-:Y:S02]  /*1aa0*/  LOP3.LUT R69, R69, 0x118, RZ, 0x3c, !PT ;  /* 0x0000011845457812 */ /* 0x000fe400078e3cff */
[----:B------:R-:W-:Y:S01]  /*1ab0*/  SHF.R.U32.HI R4, RZ, 0x1, R5 ;  /* 0x00000001ff047819 */ /* 0x000fe20000011605 */
[----:B------:R-:W-:Y:S01]  /*1ac0*/  IMAD R3, R0, c[0x0][0x188], RZ ;  /* 0x0000620000037a24 */ /* 0x000fe200078e02ff */
[----:B------:R-:W-:Y:S01]  /*1ad0*/  SHF.R.U32.HI R7, RZ, 0x1, R6 ;  /* 0x00000001ff077819 */ /* 0x000fe20000011606 */
[----:B------:R-:W-:Y:S01]  /*1ae0*/  STS [R19], R56 ;  /* 0x0000003813007388 */ /* 0x000fe20000000800 */
[----:B------:R-:W-:-:S02]  /*1af0*/  SHF.R.U32.HI R8, RZ, 0x1, R69 ;  /* 0x00000001ff087819 */ /* 0x000fc40000011645 */
[----:B------:R-:W-:Y:S01]  /*1b00*/  LOP3.LUT R4, R4, 0x7ffffff0, RZ, 0xc0, !PT ;  /* 0x7ffffff004047812 */ /* 0x000fe200078ec0ff */
[----:B------:R-:W-:Y:S01]  /*1b10*/  STS [R21], R58 ;  /* 0x0000003a15007388 */ /* 0x000fe20000000800 */
[----:B------:R-:W-:Y:S02]  /*1b20*/  LOP3.LUT R7, R7, 0x7ffffff0, RZ, 0xc0, !PT ;  /* 0x7ffffff007077812 */ /* 0x000fe400078ec0ff */
[----:B------:R-:W-:Y:S01]  /*1b30*/  LOP3.LUT R8, R8, 0x7ffffff0, RZ, 0xc0, !PT ;  /* 0x7ffffff008087812 */ /* 0x000fe200078ec0ff */
[----:B------:R-:W-:Y:S01]  /*1b40*/  IMAD R23, R5, 0x2, R4 ;  /* 0x0000000205177824 */ /* 0x000fe200078e0204 */
[----:B------:R-:W-:Y:S01]  /*1b50*/  STS [R19+0x10], R52 ;  /* 0x0000103413007388 */ /* 0x000fe20000000800 */
[----:B------:R-:W-:Y:S01]  /*1b60*/  IMAD R27, R6, 0x2, R7 ;  /* 0x00000002061b7824 */ /* 0x000fe200078e0207 */
[----:B------:R-:W-:Y:S01]  /*1b70*/  LOP3.LUT R83, R64, 0x10, R83, 0xfe, !PT ;  /* 0x0000001040537812 */ /* 0x000fe200078efe53 */
[----:B------:R-:W-:Y:S01]  /*1b80*/  IMAD R69, R69, 0x2, R8 ;  /* 0x0000000245457824 */ /* 0x000fe200078e0208 */
[----:B------:R-:W-:Y:S01]  /*1b90*/  STS [R23], R54 ;  /* 0x0000003617007388 */ /* 0x000fe20000000800 */
[----:B------:R-:W-:-:S03]  /*1ba0*/  ISETP.GE.AND P0, PT, R2, c[0x0][0x178], PT ;  /* 0x00005e0002007a0c */ /* 0x000fc60003f06270 */
[----:B------:R-:W-:Y:S01]  /*1bb0*/  STS [R25], R48 ;  /* 0x0000003019007388 */ /* 0x000fe20000000800 */
[----:B------:R-:W-:Y:S02]  /*1bc0*/  ISETP.LT.AND P2, PT, R64, RZ, !P0 ;  /* 0x000000ff4000720c */ /* 0x000fe40004741270 */
[----:B------:R-:W-:Y:S01]  /*1bd0*/  ISETP.LT.AND P1, PT, R0, 0x1, !P0 ;  /* 0x000000010000780c */ /* 0x000fe20004721270 */
[----:B------:R-:W-:Y:S01]  /*1be0*/  STS [R27], R50 ;  /* 0x000000321b007388 */ /* 0x000fe20000000800 */
[----:B------:R-:W-:-:S03]  /*1bf0*/  ISETP.LT.AND P0, PT, R83, 0x1, !P0 ;  /* 0x000000015300780c */ /* 0x000fc60004701270 */
[----:B------:R-:W-:Y:S04]  /*1c00*/  STS [R18], R44 ;  /* 0x0000002c12007388 */ /* 0x000fe80000000800 */
[----:B------:R-:W-:Y:S04]  /*1c10*/  STS [R69], R46 ;  /* 0x0000002e45007388 */ /* 0x000fe80000000800 */
[----:B------:R-:W-:Y:S06]  /*1c20*/  BAR.SYNC.DEFER_BLOCKING 0x0 ;  /* 0x0000000000007b1d */ /* 0x000fec0000010000 */
[----:B------:R-:W1:Y:S04]  /*1c30*/  LDS.128 R4, [R12] ;  /* 0x000000000c047984 */ /* 0x000e680000000c00 */
[----:B------:R-:W2:Y:S04]  /*1c40*/  LDS.128 R8, [R22+0x400] ;  /* 0x0004000016087984 */ /* 0x000ea80000000c00 */
[----:B------:R-:W-:Y:S06]  /*1c50*/  BAR.SYNC.DEFER_BLOCKING 0x0 ;  /* 0x0000000000007b1d */ /* 0x000fec0000010000 */
[----:B------:R-:W-:Y:S04]  /*1c60*/  STS [R19], R40 ;  /* 0x0000002813007388 */ /* 0x000fe80000000800 */
[----:B------:R-:W-:Y:S04]  /*1c70*/  STS [R21], R42 ;  /* 0x0000002a15007388 */ /* 0x000fe80000000800 */
[----:B------:R3:W-:Y:S04]  /*1c80*/  STS [R19+0x10], R36 ;  /* 0x0000102413007388 */ /* 0x0007e80000000800 */
[----:B------:R4:W-:Y:S04]  /*1c90*/  STS [R23], R38 ;  /* 0x0000002617007388 */ /* 0x0009e80000000800 */
[----:B------:R-:W-:Y:S01]  /*1ca0*/  STS [R25], R32 ;  /* 0x0000002019007388 */ /* 0x000fe20000000800 */
[----:B---3--:R-:W-:-:S03]  /*1cb0*/  IMAD R19, R83, c[0x0][0x188], RZ ;  /* 0x0000620053137a24 */ /* 0x008fc600078e02ff */
[----:B------:R-:W-:Y:S01]  /*1cc0*/  STS [R27], R34 ;  /* 0x000000221b007388 */ /* 0x000fe20000000800 */
[----:B----4-:R-:W-:-:S03]  /*1cd0*/  IMAD R23, R24, 0x20, R3 ;  /* 0x0000002018177824 */ /* 0x010fc600078e0203 */
[----:B------:R3:W-:Y:S01]  /*1ce0*/  STS [R18], R17 ;  /* 0x0000001112007388 */ /* 0x0007e20000000800 */
[----:B------:R-:W-:-:S03]  /*1cf0*/  IMAD.WIDE R20, R23, R66, c[0x0][0x170] ;  /* 0x00005c0017147625 */ /* 0x000fc600078e0242 */
[----:B------:R4:W-:Y:S04]  /*1d00*/  STS [R69], R16 ;  /* 0x0000001045007388 */ /* 0x0009e80000000800 */
[----:B------:R-:W-:Y:S01]  /*1d10*/  BAR.SYNC.DEFER_BLOCKING 0x0 ;  /* 0x0000000000007b1d */ /* 0x000fe20000010000 */
[----:B------:R-:W-:-:S04]  /*1d20*/  IMAD.WIDE R20, R2, 0x2, R20 ;  /* 0x0000000202147825 */ /* 0x000fc800078e0214 */
[----:B---3--:R-:W-:-:S04]  /*1d30*/  IMAD.WIDE R18, R19, R66, c[0x0][0x170] ;  /* 0x00005c0013127625 */ /* 0x008fc800078e0242 */
[----:B----4-:R-:W-:-:S04]  /*1d40*/  IMAD.WIDE R16, R3, R66, c[0x0][0x170] ;  /* 0x00005c0003107625 */ /* 0x010fc800078e0242 */
[----:B------:R-:W-:-:S04]  /*1d50*/  IMAD.WIDE R18, R2, 0x2, R18 ;  /* 0x0000000202127825 */ /* 0x000fc800078e0212 */
[----:B------:R-:W-:Y:S01]  /*1d60*/  IMAD.WIDE R16, R2, 0x2, R16 ;  /* 0x0000000202107825 */ /* 0x000fe200078e0210 */
[----:B------:R-:W3:Y:S04]  /*1d70*/  LDS.128 R12, [R12] ;  /* 0x000000000c0c7984 */ /* 0x000ee80000000c00 */
[----:B-1----:R1:W-:Y:S04]  /*1d80*/  @P1 STG.E.128 [R16.64], R4 ;  /* 0x0000000410001986 */ /* 0x0023e8000c101d0c */
[----:B--2---:R1:W-:Y:S04]  /*1d90*/  @P0 STG.E.128 [R18.64], R8 ;  /* 0x0000000812000986 */ /* 0x0043e8000c101d0c */
[----:B---3--:R1:W-:Y:S01]  /*1da0*/  @P2 STG.E.128 [R20.64], R12 ;  /* 0x0000000c14002986 */ /* 0x0083e2000c101d0c */
[----:B------:R-:W-:Y:S05]  /*1db0*/  @!P2 EXIT ;  /* 0x000000000000a94d */ /* 0x000fea0003800000 */
[----:B-1----:R-:W1:Y:S01]  /*1dc0*/  LDS.128 R4, [R22+0x400] ;  /* 0x0004000016047984 */ /* 0x002e620000000c00 */
[----:B------:R-:W-:-:S04]  /*1dd0*/  IMAD R67, R24, 0x10, R23 ;  /* 0x0000001018437824 */ /* 0x000fc800078e0217 */
[----:B------:R-:W-:-:S06]  /*1de0*/  IMAD.WIDE R66, R67, R66, c[0x0][0x170] ;  /* 0x00005c0043427625 */ /* 0x000fcc00078e0242 */
[----:B------:R-:W-:-:S05]  /*1df0*/  IMAD.WIDE R66, R2, 0x2, R66 ;  /* 0x0000000202427825 */ /* 0x000fca00078e0242 */
[----:B-1----:R-:W-:Y:S01]  /*1e00*/  STG.E.128 [R66.64], R4 ;  /* 0x0000000442007986 */ /* 0x002fe2000c101d0c */
[----:B------:R-:W-:Y:S05]  /*1e10*/  EXIT ;  /* 0x000000000000794d */ /* 0x000fea0003800000 */
.L_x_3:
[----:B------:R-:W-:-:S00]  /*1e20*/  BRA `(.L_x_3) ;  /* 0xfffffff000007947 */ /* 0x000fc0000383ffff */
[----:B------:R-:W-:-:S00]  /*1e30*/  NOP ;  /* 0x0000000000007918 */ /* 0x000fc00000000000 */
        /* <DEDUP_REMOVED lines=12> */
.L_x_4:


//--------------------- .nv.shared.matmul_kernel  --------------------------
	.section	.nv.shared.matmul_kernel,"aw",@nobits
	.sectionflags	@""
	.align	16
